// auto-generated by cutlass_sweep.gemm — config: {"arch": "sm_100", "cluster_m": 4, "cluster_n": 2, "dtype": "e5m2", "dtype_b": "e5m2", "layout": "nt", "stages": 0, "tile_k": 32, "tile_m": 256, "tile_n": 64}
#include "cutlass/cutlass.h"
#include "cutlass/gemm/collective/collective_builder.hpp"
#include "cutlass/gemm/device/gemm_universal_adapter.h"
#include "cutlass/gemm/kernel/gemm_universal.hpp"
#include "cutlass/epilogue/collective/collective_builder.hpp"

using ElemA = cutlass::float_e5m2_t;
using ElemB = cutlass::float_e5m2_t;
using ElemCD = cutlass::float_e5m2_t;
using Acc  = float;
using TileShape    = cute::Shape<cute::_256, cute::_64, cute::_32>;
using ClusterShape = cute::Shape<cute::_4, cute::_2, cute::_1>;

using CollectiveEpilogue = typename cutlass::epilogue::collective::CollectiveBuilder<
    cutlass::arch::Sm100, cutlass::arch::OpClassTensorOp,
    TileShape, ClusterShape,
    cutlass::epilogue::collective::EpilogueTileAuto,
    Acc, Acc,
    ElemCD, cutlass::layout::RowMajor, 128 / cutlass::sizeof_bits<ElemCD>::value,
    ElemCD, cutlass::layout::RowMajor, 128 / cutlass::sizeof_bits<ElemCD>::value,
    cutlass::epilogue::collective::EpilogueScheduleAuto
  >::CollectiveOp;

using CollectiveMainloop = typename cutlass::gemm::collective::CollectiveBuilder<
    cutlass::arch::Sm100, cutlass::arch::OpClassTensorOp,
    ElemA, cutlass::layout::RowMajor, 128 / cutlass::sizeof_bits<ElemA>::value,
    ElemB, cutlass::layout::ColumnMajor, 128 / cutlass::sizeof_bits<ElemB>::value,
    Acc,
    TileShape, ClusterShape,
    cutlass::gemm::collective::StageCountAutoCarveout<static_cast<int>(sizeof(typename CollectiveEpilogue::SharedStorage))>,
    cutlass::gemm::collective::KernelScheduleAuto
  >::CollectiveOp;

using GemmKernel = cutlass::gemm::kernel::GemmUniversal<
    cute::Shape<int,int,int,int>,
    CollectiveMainloop,
    CollectiveEpilogue
>;
using Gemm = cutlass::gemm::device::GemmUniversalAdapter<GemmKernel>;

// Force the device kernel symbol into the cubin without needing a host main.
auto* _anchor = &cutlass::device_kernel<GemmKernel>;


// ===== COMPILED SASS (sm_100a) =====

	.target	sm_100a

	.elftype	@"ET_EXEC"


//--------------------- .note.nv.tkinfo           --------------------------
	.section	.note.nv.tkinfo,"",@"SHT_NOTE"
	.sectionflags	@"SHF_NOTE_NV_TKINFO"
	.tkinfo
        /*0018*/ 	.word	0x00000002
        /*0030*/ 	.string	""
        /*0030*/ 	.string	"ptxas"
        /*0030*/ 	.string	"Cuda compilation tools, release 13.0, V13.0.88"
        /*0030*/ 	.string	"Build cuda_13.0.r13.0/compiler.36424714_0"
        /*0030*/ 	.string	"-arch sm_100a -m 64 "



//--------------------- .note.nv.cuinfo           --------------------------
	.section	.note.nv.cuinfo,"",@"SHT_NOTE"
	.sectionflags	@"SHF_NOTE_NV_CUINFO"
        /*0018*/ 	.short	0x0002
        /*001a*/ 	.short	0x0064
        /*001c*/ 	.short	0x0082
	.zero		2


//--------------------- .nv.info                  --------------------------
	.section	.nv.info,"",@"SHT_CUDA_INFO"
	.align	4


	//----- nvinfo : EIATTR_REGCOUNT
	.align		4
        /*0000*/ 	.byte	0x04, 0x2f
        /*0002*/ 	.short	(.L_19 - .L_18)
	.align		4
.L_18:
        /*0004*/ 	.word	index@(_ZN7cutlass13device_kernelINS_4gemm6kernel13GemmUniversalIN4cute5tupleIJiiiiEEENS1_10collective13CollectiveMmaINS1_35MainloopSm100TmaUmmaWarpSpecializedILi41ELi2ELi4ENS5_IJNS4_1CILi4EEENSA_ILi2EEENSA_ILi1EEEEEEEENS5_IJNSA_ILi256EEENSA_ILi64EEENSA_ILi32EEEEEENS_12float_e5m2_tENS5_IJlSD_lEEESK_SL_NS4_8TiledMMAINS4_8MMA_AtomIJNS4_10MMA_TraitsINS4_25SM100_MMA_F8F6F4_2x1SM_SSEJSK_SK_fSG_SH_NS4_17integral_constantINS4_4UMMA5MajorELSS_0EEEST_NSQ_INSR_7ScaleInELSU_0EEESV_EEEEEENS4_6LayoutINS5_IJSD_SD_SD_EEENS5_IJNSA_ILi0EEES10_S10_EEEEENS5_IJNS4_10UnderscoreES13_S13_EEEEENS4_28SM100_TMA_2SM_LOAD_MULTICASTENS4_14ComposedLayoutINS4_7SwizzleILi1ELi4ELi3EEENS4_18smem_ptr_flag_bitsILi8EEENSY_INS5_IJNSA_ILi8EEESI_EEENS5_IJSI_SD_EEEEEEEvNS4_8identityES16_S1G_vS1H_EENS_8epilogue10collective18CollectiveEpilogueINS1J_23Sm100TmaWarpSpecializedILi1ELi1ELi64ELb0ELb0EEEJNS5_IJNSA_ILi128EEESH_SI_EEENS5_IJNSY_IS1O_SD_EENSY_ISH_SD_EEEEESK_SL_SK_SL_NS1J_6fusion15FusionCallbacksIS1N_NS1T_17LinearCombinationISK_fSK_fLNS_15FloatRoundStyleE2EEES1P_S1S_JEEENS4_5SM1004TMEM4LOAD26SM100_TMEM_LOAD_32dp32b64xENS4_13SM90_TMA_LOADENS17_INS18_ILi2ELi4ELi3EEES1B_NSY_INS5_IJS1C_SH_EEENS5_IJSH_SD_EEEEEEENS4_39AutoVectorizingCopyWithAssumedAlignmentILi128EEENS4_14SM90_TMA_STOREES28_S2A_S2A_EEEvvEEEEvNT_6ParamsE)
        /*0008*/ 	.word	0x0000009a


	//----- nvinfo : EIATTR_FRAME_SIZE
	.align		4
.L_19:
        /*000c*/ 	.byte	0x04, 0x11
        /*000e*/ 	.short	(.L_21 - .L_20)
	.align		4
.L_20:
        /*0010*/ 	.word	index@($__internal_2_$__cuda_sm10x_tcgen05_guardrail_trap_unallocated_columns_being_dealloced)
        /*0014*/ 	.word	0x00000000


	//----- nvinfo : EIATTR_FRAME_SIZE
	.align		4
.L_21:
        /*0018*/ 	.byte	0x04, 0x11
        /*001a*/ 	.short	(.L_23 - .L_22)
	.align		4
.L_22:
        /*001c*/ 	.word	index@($__internal_1_$__cuda_sm10x_tcgen05_guardrail_trap_phase_invalid_during_alloc)
        /*0020*/ 	.word	0x00000000


	//----- nvinfo : EIATTR_FRAME_SIZE
	.align		4
.L_23:
        /*0024*/ 	.byte	0x04, 0x11
        /*0026*/ 	.short	(.L_25 - .L_24)
	.align		4
.L_24:
        /*0028*/ 	.word	index@($__internal_0_$__cuda_sm10x_tcgen05_guardrail_trap_col_being_dealloced_not_returned_by_alloc)
        /*002c*/ 	.word	0x00000000


	//----- nvinfo : EIATTR_FRAME_SIZE
	.align		4
.L_25:
        /*0030*/ 	.byte	0x04, 0x11
        /*0032*/ 	.short	(.L_27 - .L_26)
	.align		4
.L_26:
        /*0034*/ 	.word	index@(_ZN7cutlass13device_kernelINS_4gemm6kernel13GemmUniversalIN4cute5tupleIJiiiiEEENS1_10collective13CollectiveMmaINS1_35MainloopSm100TmaUmmaWarpSpecializedILi41ELi2ELi4ENS5_IJNS4_1CILi4EEENSA_ILi2EEENSA_ILi1EEEEEEEENS5_IJNSA_ILi256EEENSA_ILi64EEENSA_ILi32EEEEEENS_12float_e5m2_tENS5_IJlSD_lEEESK_SL_NS4_8TiledMMAINS4_8MMA_AtomIJNS4_10MMA_TraitsINS4_25SM100_MMA_F8F6F4_2x1SM_SSEJSK_SK_fSG_SH_NS4_17integral_constantINS4_4UMMA5MajorELSS_0EEEST_NSQ_INSR_7ScaleInELSU_0EEESV_EEEEEENS4_6LayoutINS5_IJSD_SD_SD_EEENS5_IJNSA_ILi0EEES10_S10_EEEEENS5_IJNS4_10UnderscoreES13_S13_EEEEENS4_28SM100_TMA_2SM_LOAD_MULTICASTENS4_14ComposedLayoutINS4_7SwizzleILi1ELi4ELi3EEENS4_18smem_ptr_flag_bitsILi8EEENSY_INS5_IJNSA_ILi8EEESI_EEENS5_IJSI_SD_EEEEEEEvNS4_8identityES16_S1G_vS1H_EENS_8epilogue10collective18CollectiveEpilogueINS1J_23Sm100TmaWarpSpecializedILi1ELi1ELi64ELb0ELb0EEEJNS5_IJNSA_ILi128EEESH_SI_EEENS5_IJNSY_IS1O_SD_EENSY_ISH_SD_EEEEESK_SL_SK_SL_NS1J_6fusion15FusionCallbacksIS1N_NS1T_17LinearCombinationISK_fSK_fLNS_15FloatRoundStyleE2EEES1P_S1S_JEEENS4_5SM1004TMEM4LOAD26SM100_TMEM_LOAD_32dp32b64xENS4_13SM90_TMA_LOADENS17_INS18_ILi2ELi4ELi3EEES1B_NSY_INS5_IJS1C_SH_EEENS5_IJSH_SD_EEEEEEENS4_39AutoVectorizingCopyWithAssumedAlignmentILi128EEENS4_14SM90_TMA_STOREES28_S2A_S2A_EEEvvEEEEvNT_6ParamsE)
        /*0038*/ 	.word	0x00000000


	//----- nvinfo : EIATTR_MIN_STACK_SIZE
	.align		4
.L_27:
        /*003c*/ 	.byte	0x04, 0x12
        /*003e*/ 	.short	(.L_29 - .L_28)
	.align		4
.L_28:
        /*0040*/ 	.word	index@(_ZN7cutlass13device_kernelINS_4gemm6kernel13GemmUniversalIN4cute5tupleIJiiiiEEENS1_10collective13CollectiveMmaINS1_35MainloopSm100TmaUmmaWarpSpecializedILi41ELi2ELi4ENS5_IJNS4_1CILi4EEENSA_ILi2EEENSA_ILi1EEEEEEEENS5_IJNSA_ILi256EEENSA_ILi64EEENSA_ILi32EEEEEENS_12float_e5m2_tENS5_IJlSD_lEEESK_SL_NS4_8TiledMMAINS4_8MMA_AtomIJNS4_10MMA_TraitsINS4_25SM100_MMA_F8F6F4_2x1SM_SSEJSK_SK_fSG_SH_NS4_17integral_constantINS4_4UMMA5MajorELSS_0EEEST_NSQ_INSR_7ScaleInELSU_0EEESV_EEEEEENS4_6LayoutINS5_IJSD_SD_SD_EEENS5_IJNSA_ILi0EEES10_S10_EEEEENS5_IJNS4_10UnderscoreES13_S13_EEEEENS4_28SM100_TMA_2SM_LOAD_MULTICASTENS4_14ComposedLayoutINS4_7SwizzleILi1ELi4ELi3EEENS4_18smem_ptr_flag_bitsILi8EEENSY_INS5_IJNSA_ILi8EEESI_EEENS5_IJSI_SD_EEEEEEEvNS4_8identityES16_S1G_vS1H_EENS_8epilogue10collective18CollectiveEpilogueINS1J_23Sm100TmaWarpSpecializedILi1ELi1ELi64ELb0ELb0EEEJNS5_IJNSA_ILi128EEESH_SI_EEENS5_IJNSY_IS1O_SD_EENSY_ISH_SD_EEEEESK_SL_SK_SL_NS1J_6fusion15FusionCallbacksIS1N_NS1T_17LinearCombinationISK_fSK_fLNS_15FloatRoundStyleE2EEES1P_S1S_JEEENS4_5SM1004TMEM4LOAD26SM100_TMEM_LOAD_32dp32b64xENS4_13SM90_TMA_LOADENS17_INS18_ILi2ELi4ELi3EEES1B_NSY_INS5_IJS1C_SH_EEENS5_IJSH_SD_EEEEEEENS4_39AutoVectorizingCopyWithAssumedAlignmentILi128EEENS4_14SM90_TMA_STOREES28_S2A_S2A_EEEvvEEEEvNT_6ParamsE)
        /*0044*/ 	.word	0x00000000
.L_29:


//--------------------- .nv.compat                --------------------------
	.section	.nv.compat,"",@"SHT_CUDA_COMPAT_INFO"
	.align	4
        /*0000*/ 	.byte	0x02, 0x09, 0x01, 0x00, 0x02, 0x02, 0x02, 0x00, 0x02, 0x05, 0x05, 0x00, 0x03, 0x07, 0x01, 0x01
        /*0010*/ 	.byte	0x02, 0x03, 0x01, 0x00, 0x02, 0x06, 0x01, 0x00, 0x04, 0x0b, 0x08, 0x00, 0x09, 0x00, 0x00, 0x00
        /*0020*/ 	.byte	0x00, 0x00, 0x00, 0x00


//--------------------- .nv.info._ZN7cutlass13device_kernelINS_4gemm6kernel13GemmUniversalIN4cute5tupleIJiiiiEEENS1_10collective13CollectiveMmaINS1_35MainloopSm100TmaUmmaWarpSpecializedILi41ELi2ELi4ENS5_IJNS4_1CILi4EEENSA_ILi2EEENSA_ILi1EEEEEEEENS5_IJNSA_ILi256EEENSA_ILi64EEENSA_ILi32EEEEEENS_12float_e5m2_tENS5_IJlSD_lEEESK_SL_NS4_8TiledMMAINS4_8MMA_AtomIJNS4_10MMA_TraitsINS4_25SM100_MMA_F8F6F4_2x1SM_SSEJSK_SK_fSG_SH_NS4_17integral_constantINS4_4UMMA5MajorELSS_0EEEST_NSQ_INSR_7ScaleInELSU_0EEESV_EEEEEENS4_6LayoutINS5_IJSD_SD_SD_EEENS5_IJNSA_ILi0EEES10_S10_EEEEENS5_IJNS4_10UnderscoreES13_S13_EEEEENS4_28SM100_TMA_2SM_LOAD_MULTICASTENS4_14ComposedLayoutINS4_7SwizzleILi1ELi4ELi3EEENS4_18smem_ptr_flag_bitsILi8EEENSY_INS5_IJNSA_ILi8EEESI_EEENS5_IJSI_SD_EEEEEEEvNS4_8identityES16_S1G_vS1H_EENS_8epilogue10collective18CollectiveEpilogueINS1J_23Sm100TmaWarpSpecializedILi1ELi1ELi64ELb0ELb0EEEJNS5_IJNSA_ILi128EEESH_SI_EEENS5_IJNSY_IS1O_SD_EENSY_ISH_SD_EEEEESK_SL_SK_SL_NS1J_6fusion15FusionCallbacksIS1N_NS1T_17LinearCombinationISK_fSK_fLNS_15FloatRoundStyleE2EEES1P_S1S_JEEENS4_5SM1004TMEM4LOAD26SM100_TMEM_LOAD_32dp32b64xENS4_13SM90_TMA_LOADENS17_INS18_ILi2ELi4ELi3EEES1B_NSY_INS5_IJS1C_SH_EEENS5_IJSH_SD_EEEEEEENS4_39AutoVectorizingCopyWithAssumedAlignmentILi128EEENS4_14SM90_TMA_STOREES28_S2A_S2A_EEEvvEEEEvNT_6ParamsE --------------------------
	.section	.nv.info._ZN7cutlass13device_kernelINS_4gemm6kernel13GemmUniversalIN4cute5tupleIJiiiiEEENS1_10collective13CollectiveMmaINS1_35MainloopSm100TmaUmmaWarpSpecializedILi41ELi2ELi4ENS5_IJNS4_1CILi4EEENSA_ILi2EEENSA_ILi1EEEEEEEENS5_IJNSA_ILi256EEENSA_ILi64EEENSA_ILi32EEEEEENS_12float_e5m2_tENS5_IJlSD_lEEESK_SL_NS4_8TiledMMAINS4_8MMA_AtomIJNS4_10MMA_TraitsINS4_25SM100_MMA_F8F6F4_2x1SM_SSEJSK_SK_fSG_SH_NS4_17integral_constantINS4_4UMMA5MajorELSS_0EEEST_NSQ_INSR_7ScaleInELSU_0EEESV_EEEEEENS4_6LayoutINS5_IJSD_SD_SD_EEENS5_IJNSA_ILi0EEES10_S10_EEEEENS5_IJNS4_10UnderscoreES13_S13_EEEEENS4_28SM100_TMA_2SM_LOAD_MULTICASTENS4_14ComposedLayoutINS4_7SwizzleILi1ELi4ELi3EEENS4_18smem_ptr_flag_bitsILi8EEENSY_INS5_IJNSA_ILi8EEESI_EEENS5_IJSI_SD_EEEEEEEvNS4_8identityES16_S1G_vS1H_EENS_8epilogue10collective18CollectiveEpilogueINS1J_23Sm100TmaWarpSpecializedILi1ELi1ELi64ELb0ELb0EEEJNS5_IJNSA_ILi128EEESH_SI_EEENS5_IJNSY_IS1O_SD_EENSY_ISH_SD_EEEEESK_SL_SK_SL_NS1J_6fusion15FusionCallbacksIS1N_NS1T_17LinearCombinationISK_fSK_fLNS_15FloatRoundStyleE2EEES1P_S1S_JEEENS4_5SM1004TMEM4LOAD26SM100_TMEM_LOAD_32dp32b64xENS4_13SM90_TMA_LOADENS17_INS18_ILi2ELi4ELi3EEES1B_NSY_INS5_IJS1C_SH_EEENS5_IJSH_SD_EEEEEEENS4_39AutoVectorizingCopyWithAssumedAlignmentILi128EEENS4_14SM90_TMA_STOREES28_S2A_S2A_EEEvvEEEEvNT_6ParamsE,"",@"SHT_CUDA_INFO"
	.sectionflags	@""
	.align	4


	//----- nvinfo : EIATTR_CUDA_API_VERSION
	.align		4
        /*0000*/ 	.byte	0x04, 0x37
        /*0002*/ 	.short	(.L_31 - .L_30)
.L_30:
        /*0004*/ 	.word	0x00000082


	//----- nvinfo : EIATTR_KPARAM_INFO
	.align		4
.L_31:
        /*0008*/ 	.byte	0x04, 0x17
        /*000a*/ 	.short	(.L_33 - .L_32)
.L_32:
        /*000c*/ 	.word	0x00000000
        /*0010*/ 	.short	0x0000
        /*0012*/ 	.short	0x0000
        /*0014*/ 	.byte	0x00, 0xf0, 0x01, 0x20


	//----- nvinfo : EIATTR_AT_ENTRY_FRAGMENTS
	.align		4
.L_33:
        /*0018*/ 	.byte	0x04, 0x4f
        /*001a*/ 	.short	(.L_35 - .L_34)


	//   ....[0]....
.L_34:
        /*001c*/ 	.word	0x00000007


	//----- nvinfo : EIATTR_RESERVED_SMEM_USED
	.align		4
.L_35:
        /*0020*/ 	.byte	0x01, 0x41
	.zero		2


	//----- nvinfo : EIATTR_SPARSE_MMA_MASK
	.align		4
        /*0024*/ 	.byte	0x03, 0x50
        /*0026*/ 	.short	0x0000


	//----- nvinfo : EIATTR_TCGEN05_2CTA_USED
	.align		4
        /*0028*/ 	.byte	0x01, 0x52
	.zero		2


	//----- nvinfo : EIATTR_MAXREG_COUNT
	.align		4
        /*002c*/ 	.byte	0x03, 0x1b
        /*002e*/ 	.short	0x00ff


	//----- nvinfo : EIATTR_NUM_BARRIERS
	.align		4
        /*0030*/ 	.byte	0x02, 0x4c
        /*0032*/ 	.byte	0x07
	.zero		1


	//----- nvinfo : EIATTR_EXTERNS
	.align		4
        /*0034*/ 	.byte	0x04, 0x0f
        /*0036*/ 	.short	(.L_37 - .L_36)


	//   ....[0]....
	.align		4
.L_36:
        /*0038*/ 	.word	index@(__assertfail)


	//----- nvinfo : EIATTR_MERCURY_ISA_VERSION
	.align		4
.L_37:
        /*003c*/ 	.byte	0x03, 0x5f
        /*003e*/ 	.short	0x0101


	//----- nvinfo : EIATTR_INT_WARP_WIDE_INSTR_OFFSETS
	.align		4
        /*0040*/ 	.byte	0x04, 0x31
        /*0042*/ 	.short	(.L_39 - .L_38)


	//   ....[0]....
.L_38:
        /*0044*/ 	.word	0x000011f0


	//   ....[1]....
        /*0048*/ 	.word	0x00001270


	//   ....[2]....
        /*004c*/ 	.word	0x00005ad0


	//   ....[3]....
        /*0050*/ 	.word	0x00005b00


	//   ....[4]....
        /*0054*/ 	.word	0x00005b50


	//   ....[5]....
        /*0058*/ 	.word	0x000065e0


	//   ....[6]....
        /*005c*/ 	.word	0x00006690


	//----- nvinfo : EIATTR_COOP_GROUP_MASK_REGIDS
	.align		4
.L_39:
        /*0060*/ 	.byte	0x04, 0x29
        /*0062*/ 	.short	(.L_41 - .L_40)


	//   ....[0]....
.L_40:
        /*0064*/ 	.word	0xffffffff


	//   ....[1]....
        /*0068*/ 	.word	0xffffffff


	//   ....[2]....
        /*006c*/ 	.word	0xffffffff


	//   ....[3]....
        /*0070*/ 	.word	0xffffffff


	//   ....[4]....
        /*0074*/ 	.word	0xffffffff


	//   ....[5]....
        /*0078*/ 	.word	0xffffffff


	//   ....[6]....
        /*007c*/ 	.word	0xffffffff


	//   ....[7]....
        /*0080*/ 	.word	0xffffffff


	//   ....[8]....
        /*0084*/ 	.word	0xffffffff


	//   ....[9]....
        /*0088*/ 	.word	0xffffffff


	//   ....[10]....
        /*008c*/ 	.word	0xffffffff


	//   ....[11]....
        /*0090*/ 	.word	0xffffffff


	//   ....[12]....
        /*0094*/ 	.word	0xffffffff


	//   ....[13]....
        /*0098*/ 	.word	0xffffffff


	//----- nvinfo : EIATTR_COOP_GROUP_INSTR_OFFSETS
	.align		4
.L_41:
        /*009c*/ 	.byte	0x04, 0x28
        /*009e*/ 	.short	(.L_43 - .L_42)


	//   ....[0]....
.L_42:
        /*00a0*/ 	.word	0x000000c0


	//   ....[1]....
        /*00a4*/ 	.word	0x00000500


	//   ....[2]....
        /*00a8*/ 	.word	0x00000b90


	//   ....[3]....
        /*00ac*/ 	.word	0x00000cc0


	//   ....[4]....
        /*00b0*/ 	.word	0x00000db0


	//   ....[5]....
        /*00b4*/ 	.word	0x00000f10


	//   ....[6]....
        /*00b8*/ 	.word	0x000010a0


	//   ....[7]....
        /*00bc*/ 	.word	0x000012f0


	//   ....[8]....
        /*00c0*/ 	.word	0x00002720


	//   ....[9]....
        /*00c4*/ 	.word	0x00004a10


	//   ....[10]....
        /*00c8*/ 	.word	0x00004ee0


	//   ....[11]....
        /*00cc*/ 	.word	0x00004f10


	//   ....[12]....
        /*00d0*/ 	.word	0x000059f0


	//   ....[13]....
        /*00d4*/ 	.word	0x00005bf0


	//----- nvinfo : EIATTR_VRC_CTA_INIT_COUNT
	.align		4
.L_43:
        /*00d8*/ 	.byte	0x02, 0x4a
        /*00da*/ 	.byte	0x80
	.zero		1


	//----- nvinfo : EIATTR_SYSCALL_OFFSETS
	.align		4
        /*00dc*/ 	.byte	0x04, 0x46
        /*00de*/ 	.short	(.L_45 - .L_44)


	//   ....[0]....
.L_44:
        /*00e0*/ 	.word	0x00007120


	//   ....[1]....
        /*00e4*/ 	.word	0x00007260


	//   ....[2]....
        /*00e8*/ 	.word	0x00007a10


	//----- nvinfo : EIATTR_MBARRIER_INSTR_OFFSETS
	.align		4
.L_45:
        /*00ec*/ 	.byte	0x04, 0x39
        /*00ee*/ 	.short	(.L_47 - .L_46)


	//   ....[0]....
.L_46:
        /*00f0*/ 	.word	0x00000650
        /*00f4*/ 	.word	0x000000ff
        /*00f8*/ 	.word	0x00000000
        /*00fc*/ 	.short	0x0100
        /*00fe*/ 	.byte	0x06
	.zero		1


	//   ....[1]....
        /*0100*/ 	.word	0x00000660
        /*0104*/ 	.word	0x000000ff
        /*0108*/ 	.word	0x00000148
        /*010c*/ 	.short	0x0100
        /*010e*/ 	.byte	0x06
	.zero		1


	//   ....[2]....
        /*0110*/ 	.word	0x00000670
        /*0114*/ 	.word	0x000000ff
        /*0118*/ 	.word	0x00000008
        /*011c*/ 	.short	0x0100
        /*011e*/ 	.byte	0x06
	.zero		1


	//   ....[3]....
        /*0120*/ 	.word	0x00000680
        /*0124*/ 	.word	0x000000ff
        /*0128*/ 	.word	0x00000150
        /*012c*/ 	.short	0x0100
        /*012e*/ 	.byte	0x06
	.zero		1


	//   ....[4]....
        /*0130*/ 	.word	0x00000690
        /*0134*/ 	.word	0x000000ff
        /*0138*/ 	.word	0x00000010
        /*013c*/ 	.short	0x0100
        /*013e*/ 	.byte	0x06
	.zero		1


	//   ....[5]....
        /*0140*/ 	.word	0x000006a0
        /*0144*/ 	.word	0x000000ff
        /*0148*/ 	.word	0x00000158
        /*014c*/ 	.short	0x0100
        /*014e*/ 	.byte	0x06
	.zero		1


	//   ....[6]....
        /*0150*/ 	.word	0x000006b0
        /*0154*/ 	.word	0x000000ff
        /*0158*/ 	.word	0x00000018
        /*015c*/ 	.short	0x0100
        /*015e*/ 	.byte	0x06
	.zero		1


	//   ....[7]....
        /*0160*/ 	.word	0x000006c0
        /*0164*/ 	.word	0x000000ff
        /*0168*/ 	.word	0x00000160
        /*016c*/ 	.short	0x0100
        /*016e*/ 	.byte	0x06
	.zero		1


	//   ....[8]....
        /*0170*/ 	.word	0x000006d0
        /*0174*/ 	.word	0x000000ff
        /*0178*/ 	.word	0x00000020
        /*017c*/ 	.short	0x0100
        /*017e*/ 	.byte	0x06
	.zero		1


	//   ....[9]....
        /*0180*/ 	.word	0x000006e0
        /*0184*/ 	.word	0x000000ff
        /*0188*/ 	.word	0x00000168
        /*018c*/ 	.short	0x0100
        /*018e*/ 	.byte	0x06
	.zero		1


	//   ....[10]....
        /*0190*/ 	.word	0x000006f0
        /*0194*/ 	.word	0x000000ff
        /*0198*/ 	.word	0x00000028
        /*019c*/ 	.short	0x0100
        /*019e*/ 	.byte	0x06
	.zero		1


	//   ....[11]....
        /*01a0*/ 	.word	0x00000700
        /*01a4*/ 	.word	0x000000ff
        /*01a8*/ 	.word	0x00000170
        /*01ac*/ 	.short	0x0100
        /*01ae*/ 	.byte	0x06
	.zero		1


	//   ....[12]....
        /*01b0*/ 	.word	0x00000710
        /*01b4*/ 	.word	0x000000ff
        /*01b8*/ 	.word	0x00000030
        /*01bc*/ 	.short	0x0100
        /*01be*/ 	.byte	0x06
	.zero		1


	//   ....[13]....
        /*01c0*/ 	.word	0x00000720
        /*01c4*/ 	.word	0x000000ff
        /*01c8*/ 	.word	0x00000178
        /*01cc*/ 	.short	0x0100
        /*01ce*/ 	.byte	0x06
	.zero		1


	//   ....[14]....
        /*01d0*/ 	.word	0x00000730
        /*01d4*/ 	.word	0x000000ff
        /*01d8*/ 	.word	0x00000038
        /*01dc*/ 	.short	0x0100
        /*01de*/ 	.byte	0x06
	.zero		1


	//   ....[15]....
        /*01e0*/ 	.word	0x00000740
        /*01e4*/ 	.word	0x000000ff
        /*01e8*/ 	.word	0x00000180
        /*01ec*/ 	.short	0x0100
        /*01ee*/ 	.byte	0x06
	.zero		1


	//   ....[16]....
        /*01f0*/ 	.word	0x00000750
        /*01f4*/ 	.word	0x000000ff
        /*01f8*/ 	.word	0x00000040
        /*01fc*/ 	.short	0x0100
        /*01fe*/ 	.byte	0x06
	.zero		1


	//   ....[17]....
        /*0200*/ 	.word	0x00000760
        /*0204*/ 	.word	0x000000ff
        /*0208*/ 	.word	0x00000188
        /*020c*/ 	.short	0x0100
        /*020e*/ 	.byte	0x06
	.zero		1


	//   ....[18]....
        /*0210*/ 	.word	0x00000770
        /*0214*/ 	.word	0x000000ff
        /*0218*/ 	.word	0x00000048
        /*021c*/ 	.short	0x0100
        /*021e*/ 	.byte	0x06
	.zero		1


	//   ....[19]....
        /*0220*/ 	.word	0x00000780
        /*0224*/ 	.word	0x000000ff
        /*0228*/ 	.word	0x00000190
        /*022c*/ 	.short	0x0100
        /*022e*/ 	.byte	0x06
	.zero		1


	//   ....[20]....
        /*0230*/ 	.word	0x00000790
        /*0234*/ 	.word	0x000000ff
        /*0238*/ 	.word	0x00000050
        /*023c*/ 	.short	0x0100
        /*023e*/ 	.byte	0x06
	.zero		1


	//   ....[21]....
        /*0240*/ 	.word	0x000007a0
        /*0244*/ 	.word	0x000000ff
        /*0248*/ 	.word	0x00000198
        /*024c*/ 	.short	0x0100
        /*024e*/ 	.byte	0x06
	.zero		1


	//   ....[22]....
        /*0250*/ 	.word	0x000007b0
        /*0254*/ 	.word	0x000000ff
        /*0258*/ 	.word	0x00000058
        /*025c*/ 	.short	0x0100
        /*025e*/ 	.byte	0x06
	.zero		1


	//   ....[23]....
        /*0260*/ 	.word	0x000007c0
        /*0264*/ 	.word	0x000000ff
        /*0268*/ 	.word	0x000001a0
        /*026c*/ 	.short	0x0100
        /*026e*/ 	.byte	0x06
	.zero		1


	//   ....[24]....
        /*0270*/ 	.word	0x000007d0
        /*0274*/ 	.word	0x000000ff
        /*0278*/ 	.word	0x00000060
        /*027c*/ 	.short	0x0100
        /*027e*/ 	.byte	0x06
	.zero		1


	//   ....[25]....
        /*0280*/ 	.word	0x000007e0
        /*0284*/ 	.word	0x000000ff
        /*0288*/ 	.word	0x000001a8
        /*028c*/ 	.short	0x0100
        /*028e*/ 	.byte	0x06
	.zero		1


	//   ....[26]....
        /*0290*/ 	.word	0x000007f0
        /*0294*/ 	.word	0x000000ff
        /*0298*/ 	.word	0x00000068
        /*029c*/ 	.short	0x0100
        /*029e*/ 	.byte	0x06
	.zero		1


	//   ....[27]....
        /*02a0*/ 	.word	0x00000800
        /*02a4*/ 	.word	0x000000ff
        /*02a8*/ 	.word	0x000001b0
        /*02ac*/ 	.short	0x0100
        /*02ae*/ 	.byte	0x06
	.zero		1


	//   ....[28]....
        /*02b0*/ 	.word	0x00000810
        /*02b4*/ 	.word	0x000000ff
        /*02b8*/ 	.word	0x00000070
        /*02bc*/ 	.short	0x0100
        /*02be*/ 	.byte	0x06
	.zero		1


	//   ....[29]....
        /*02c0*/ 	.word	0x00000820
        /*02c4*/ 	.word	0x000000ff
        /*02c8*/ 	.word	0x000001b8
        /*02cc*/ 	.short	0x0100
        /*02ce*/ 	.byte	0x06
	.zero		1


	//   ....[30]....
        /*02d0*/ 	.word	0x00000830
        /*02d4*/ 	.word	0x000000ff
        /*02d8*/ 	.word	0x00000078
        /*02dc*/ 	.short	0x0100
        /*02de*/ 	.byte	0x06
	.zero		1


	//   ....[31]....
        /*02e0*/ 	.word	0x00000840
        /*02e4*/ 	.word	0x000000ff
        /*02e8*/ 	.word	0x000001c0
        /*02ec*/ 	.short	0x0100
        /*02ee*/ 	.byte	0x06
	.zero		1


	//   ....[32]....
        /*02f0*/ 	.word	0x00000850
        /*02f4*/ 	.word	0x000000ff
        /*02f8*/ 	.word	0x00000080
        /*02fc*/ 	.short	0x0100
        /*02fe*/ 	.byte	0x06
	.zero		1


	//   ....[33]....
        /*0300*/ 	.word	0x00000860
        /*0304*/ 	.word	0x000000ff
        /*0308*/ 	.word	0x000001c8
        /*030c*/ 	.short	0x0100
        /*030e*/ 	.byte	0x06
	.zero		1


	//   ....[34]....
        /*0310*/ 	.word	0x00000870
        /*0314*/ 	.word	0x000000ff
        /*0318*/ 	.word	0x00000088
        /*031c*/ 	.short	0x0100
        /*031e*/ 	.byte	0x06
	.zero		1


	//   ....[35]....
        /*0320*/ 	.word	0x00000880
        /*0324*/ 	.word	0x000000ff
        /*0328*/ 	.word	0x000001d0
        /*032c*/ 	.short	0x0100
        /*032e*/ 	.byte	0x06
	.zero		1


	//   ....[36]....
        /*0330*/ 	.word	0x00000890
        /*0334*/ 	.word	0x000000ff
        /*0338*/ 	.word	0x00000090
        /*033c*/ 	.short	0x0100
        /*033e*/ 	.byte	0x06
	.zero		1


	//   ....[37]....
        /*0340*/ 	.word	0x000008a0
        /*0344*/ 	.word	0x000000ff
        /*0348*/ 	.word	0x000001d8
        /*034c*/ 	.short	0x0100
        /*034e*/ 	.byte	0x06
	.zero		1


	//   ....[38]....
        /*0350*/ 	.word	0x000008b0
        /*0354*/ 	.word	0x000000ff
        /*0358*/ 	.word	0x00000098
        /*035c*/ 	.short	0x0100
        /*035e*/ 	.byte	0x06
	.zero		1


	//   ....[39]....
        /*0360*/ 	.word	0x000008c0
        /*0364*/ 	.word	0x000000ff
        /*0368*/ 	.word	0x000001e0
        /*036c*/ 	.short	0x0100
        /*036e*/ 	.byte	0x06
	.zero		1


	//   ....[40]....
        /*0370*/ 	.word	0x000008d0
        /*0374*/ 	.word	0x000000ff
        /*0378*/ 	.word	0x000000a0
        /*037c*/ 	.short	0x0100
        /*037e*/ 	.byte	0x06
	.zero		1


	//   ....[41]....
        /*0380*/ 	.word	0x000008e0
        /*0384*/ 	.word	0x000000ff
        /*0388*/ 	.word	0x000001e8
        /*038c*/ 	.short	0x0100
        /*038e*/ 	.byte	0x06
	.zero		1


	//   ....[42]....
        /*0390*/ 	.word	0x000008f0
        /*0394*/ 	.word	0x000000ff
        /*0398*/ 	.word	0x000000a8
        /*039c*/ 	.short	0x0100
        /*039e*/ 	.byte	0x06
	.zero		1


	//   ....[43]....
        /*03a0*/ 	.word	0x00000900
        /*03a4*/ 	.word	0x000000ff
        /*03a8*/ 	.word	0x000001f0
        /*03ac*/ 	.short	0x0100
        /*03ae*/ 	.byte	0x06
	.zero		1


	//   ....[44]....
        /*03b0*/ 	.word	0x00000910
        /*03b4*/ 	.word	0x000000ff
        /*03b8*/ 	.word	0x000000b0
        /*03bc*/ 	.short	0x0100
        /*03be*/ 	.byte	0x06
	.zero		1


	//   ....[45]....
        /*03c0*/ 	.word	0x00000920
        /*03c4*/ 	.word	0x000000ff
        /*03c8*/ 	.word	0x000001f8
        /*03cc*/ 	.short	0x0100
        /*03ce*/ 	.byte	0x06
	.zero		1


	//   ....[46]....
        /*03d0*/ 	.word	0x00000930
        /*03d4*/ 	.word	0x000000ff
        /*03d8*/ 	.word	0x000000b8
        /*03dc*/ 	.short	0x0100
        /*03de*/ 	.byte	0x06
	.zero		1


	//   ....[47]....
        /*03e0*/ 	.word	0x00000940
        /*03e4*/ 	.word	0x000000ff
        /*03e8*/ 	.word	0x00000200
        /*03ec*/ 	.short	0x0100
        /*03ee*/ 	.byte	0x06
	.zero		1


	//   ....[48]....
        /*03f0*/ 	.word	0x00000950
        /*03f4*/ 	.word	0x000000ff
        /*03f8*/ 	.word	0x000000c0
        /*03fc*/ 	.short	0x0100
        /*03fe*/ 	.byte	0x06
	.zero		1


	//   ....[49]....
        /*0400*/ 	.word	0x00000960
        /*0404*/ 	.word	0x000000ff
        /*0408*/ 	.word	0x00000208
        /*040c*/ 	.short	0x0100
        /*040e*/ 	.byte	0x06
	.zero		1


	//   ....[50]....
        /*0410*/ 	.word	0x00000970
        /*0414*/ 	.word	0x000000ff
        /*0418*/ 	.word	0x000000c8
        /*041c*/ 	.short	0x0100
        /*041e*/ 	.byte	0x06
	.zero		1


	//   ....[51]....
        /*0420*/ 	.word	0x00000980
        /*0424*/ 	.word	0x000000ff
        /*0428*/ 	.word	0x00000210
        /*042c*/ 	.short	0x0100
        /*042e*/ 	.byte	0x06
	.zero		1


	//   ....[52]....
        /*0430*/ 	.word	0x00000990
        /*0434*/ 	.word	0x000000ff
        /*0438*/ 	.word	0x000000d0
        /*043c*/ 	.short	0x0100
        /*043e*/ 	.byte	0x06
	.zero		1


	//   ....[53]....
        /*0440*/ 	.word	0x000009a0
        /*0444*/ 	.word	0x000000ff
        /*0448*/ 	.word	0x00000218
        /*044c*/ 	.short	0x0100
        /*044e*/ 	.byte	0x06
	.zero		1


	//   ....[54]....
        /*0450*/ 	.word	0x000009b0
        /*0454*/ 	.word	0x000000ff
        /*0458*/ 	.word	0x000000d8
        /*045c*/ 	.short	0x0100
        /*045e*/ 	.byte	0x06
	.zero		1


	//   ....[55]....
        /*0460*/ 	.word	0x000009c0
        /*0464*/ 	.word	0x000000ff
        /*0468*/ 	.word	0x00000220
        /*046c*/ 	.short	0x0100
        /*046e*/ 	.byte	0x06
	.zero		1


	//   ....[56]....
        /*0470*/ 	.word	0x000009d0
        /*0474*/ 	.word	0x000000ff
        /*0478*/ 	.word	0x000000e0
        /*047c*/ 	.short	0x0100
        /*047e*/ 	.byte	0x06
	.zero		1


	//   ....[57]....
        /*0480*/ 	.word	0x000009e0
        /*0484*/ 	.word	0x000000ff
        /*0488*/ 	.word	0x00000228
        /*048c*/ 	.short	0x0100
        /*048e*/ 	.byte	0x06
	.zero		1


	//   ....[58]....
        /*0490*/ 	.word	0x000009f0
        /*0494*/ 	.word	0x000000ff
        /*0498*/ 	.word	0x000000e8
        /*049c*/ 	.short	0x0100
        /*049e*/ 	.byte	0x06
	.zero		1


	//   ....[59]....
        /*04a0*/ 	.word	0x00000a00
        /*04a4*/ 	.word	0x000000ff
        /*04a8*/ 	.word	0x00000230
        /*04ac*/ 	.short	0x0100
        /*04ae*/ 	.byte	0x06
	.zero		1


	//   ....[60]....
        /*04b0*/ 	.word	0x00000a10
        /*04b4*/ 	.word	0x000000ff
        /*04b8*/ 	.word	0x000000f0
        /*04bc*/ 	.short	0x0100
        /*04be*/ 	.byte	0x06
	.zero		1


	//   ....[61]....
        /*04c0*/ 	.word	0x00000a20
        /*04c4*/ 	.word	0x000000ff
        /*04c8*/ 	.word	0x00000238
        /*04cc*/ 	.short	0x0100
        /*04ce*/ 	.byte	0x06
	.zero		1


	//   ....[62]....
        /*04d0*/ 	.word	0x00000a30
        /*04d4*/ 	.word	0x000000ff
        /*04d8*/ 	.word	0x000000f8
        /*04dc*/ 	.short	0x0100
        /*04de*/ 	.byte	0x06
	.zero		1


	//   ....[63]....
        /*04e0*/ 	.word	0x00000a40
        /*04e4*/ 	.word	0x000000ff
        /*04e8*/ 	.word	0x00000240
        /*04ec*/ 	.short	0x0100
        /*04ee*/ 	.byte	0x06
	.zero		1


	//   ....[64]....
        /*04f0*/ 	.word	0x00000a50
        /*04f4*/ 	.word	0x000000ff
        /*04f8*/ 	.word	0x00000100
        /*04fc*/ 	.short	0x0100
        /*04fe*/ 	.byte	0x06
	.zero		1


	//   ....[65]....
        /*0500*/ 	.word	0x00000a60
        /*0504*/ 	.word	0x000000ff
        /*0508*/ 	.word	0x00000248
        /*050c*/ 	.short	0x0100
        /*050e*/ 	.byte	0x06
	.zero		1


	//   ....[66]....
        /*0510*/ 	.word	0x00000a70
        /*0514*/ 	.word	0x000000ff
        /*0518*/ 	.word	0x00000108
        /*051c*/ 	.short	0x0100
        /*051e*/ 	.byte	0x06
	.zero		1


	//   ....[67]....
        /*0520*/ 	.word	0x00000a80
        /*0524*/ 	.word	0x000000ff
        /*0528*/ 	.word	0x00000250
        /*052c*/ 	.short	0x0100
        /*052e*/ 	.byte	0x06
	.zero		1


	//   ....[68]....
        /*0530*/ 	.word	0x00000a90
        /*0534*/ 	.word	0x000000ff
        /*0538*/ 	.word	0x00000110
        /*053c*/ 	.short	0x0100
        /*053e*/ 	.byte	0x06
	.zero		1


	//   ....[69]....
        /*0540*/ 	.word	0x00000aa0
        /*0544*/ 	.word	0x000000ff
        /*0548*/ 	.word	0x00000258
        /*054c*/ 	.short	0x0100
        /*054e*/ 	.byte	0x06
	.zero		1


	//   ....[70]....
        /*0550*/ 	.word	0x00000ab0
        /*0554*/ 	.word	0x000000ff
        /*0558*/ 	.word	0x00000118
        /*055c*/ 	.short	0x0100
        /*055e*/ 	.byte	0x06
	.zero		1


	//   ....[71]....
        /*0560*/ 	.word	0x00000ac0
        /*0564*/ 	.word	0x000000ff
        /*0568*/ 	.word	0x00000260
        /*056c*/ 	.short	0x0100
        /*056e*/ 	.byte	0x06
	.zero		1


	//   ....[72]....
        /*0570*/ 	.word	0x00000ad0
        /*0574*/ 	.word	0x000000ff
        /*0578*/ 	.word	0x00000120
        /*057c*/ 	.short	0x0100
        /*057e*/ 	.byte	0x06
	.zero		1


	//   ....[73]....
        /*0580*/ 	.word	0x00000ae0
        /*0584*/ 	.word	0x000000ff
        /*0588*/ 	.word	0x00000268
        /*058c*/ 	.short	0x0100
        /*058e*/ 	.byte	0x06
	.zero		1


	//   ....[74]....
        /*0590*/ 	.word	0x00000af0
        /*0594*/ 	.word	0x000000ff
        /*0598*/ 	.word	0x00000128
        /*059c*/ 	.short	0x0100
        /*059e*/ 	.byte	0x06
	.zero		1


	//   ....[75]....
        /*05a0*/ 	.word	0x00000b00
        /*05a4*/ 	.word	0x000000ff
        /*05a8*/ 	.word	0x00000270
        /*05ac*/ 	.short	0x0100
        /*05ae*/ 	.byte	0x06
	.zero		1


	//   ....[76]....
        /*05b0*/ 	.word	0x00000b10
        /*05b4*/ 	.word	0x000000ff
        /*05b8*/ 	.word	0x00000130
        /*05bc*/ 	.short	0x0100
        /*05be*/ 	.byte	0x06
	.zero		1


	//   ....[77]....
        /*05c0*/ 	.word	0x00000b20
        /*05c4*/ 	.word	0x000000ff
        /*05c8*/ 	.word	0x00000278
        /*05cc*/ 	.short	0x0100
        /*05ce*/ 	.byte	0x06
	.zero		1


	//   ....[78]....
        /*05d0*/ 	.word	0x00000b30
        /*05d4*/ 	.word	0x000000ff
        /*05d8*/ 	.word	0x00000138
        /*05dc*/ 	.short	0x0100
        /*05de*/ 	.byte	0x06
	.zero		1


	//   ....[79]....
        /*05e0*/ 	.word	0x00000b40
        /*05e4*/ 	.word	0x000000ff
        /*05e8*/ 	.word	0x00000280
        /*05ec*/ 	.short	0x0100
        /*05ee*/ 	.byte	0x06
	.zero		1


	//   ....[80]....
        /*05f0*/ 	.word	0x00000b50
        /*05f4*/ 	.word	0x000000ff
        /*05f8*/ 	.word	0x00000140
        /*05fc*/ 	.short	0x0100
        /*05fe*/ 	.byte	0x06
	.zero		1


	//   ....[81]....
        /*0600*/ 	.word	0x00000b60
        /*0604*/ 	.word	0x000000ff
        /*0608*/ 	.word	0x00000288
        /*060c*/ 	.short	0x0100
        /*060e*/ 	.byte	0x06
	.zero		1


	//   ....[82]....
        /*0610*/ 	.word	0x00000c90
        /*0614*/ 	.word	0x000000ff
        /*0618*/ 	.word	0x00000290
        /*061c*/ 	.short	0x0100
        /*061e*/ 	.byte	0x06
	.zero		1


	//   ....[83]....
        /*0620*/ 	.word	0x00000ca0
        /*0624*/ 	.word	0x000000ff
        /*0628*/ 	.word	0x00000298
        /*062c*/ 	.short	0x0100
        /*062e*/ 	.byte	0x06
	.zero		1


	//   ....[84]....
        /*0630*/ 	.word	0x00000d80
        /*0634*/ 	.word	0x000000ff
        /*0638*/ 	.word	0x000002a0
        /*063c*/ 	.short	0x0100
        /*063e*/ 	.byte	0x05
	.zero		1


	//   ....[85]....
        /*0640*/ 	.word	0x00000d90
        /*0644*/ 	.word	0x000000ff
        /*0648*/ 	.word	0x000002a8
        /*064c*/ 	.short	0x0100
        /*064e*/ 	.byte	0x05
	.zero		1


	//   ....[86]....
        /*0650*/ 	.word	0x00000ec0
        /*0654*/ 	.word	0x000000ff
        /*0658*/ 	.word	0x000002b0
        /*065c*/ 	.short	0x0100
        /*065e*/ 	.byte	0x05
	.zero		1


	//   ....[87]....
        /*0660*/ 	.word	0x00000ed0
        /*0664*/ 	.word	0x000000ff
        /*0668*/ 	.word	0x000002c0
        /*066c*/ 	.short	0x0100
        /*066e*/ 	.byte	0x05
	.zero		1


	//   ....[88]....
        /*0670*/ 	.word	0x00000ee0
        /*0674*/ 	.word	0x000000ff
        /*0678*/ 	.word	0x000002b8
        /*067c*/ 	.short	0x0100
        /*067e*/ 	.byte	0x05
	.zero		1


	//   ....[89]....
        /*0680*/ 	.word	0x00000ef0
        /*0684*/ 	.word	0x000000ff
        /*0688*/ 	.word	0x000002c8
        /*068c*/ 	.short	0x0100
        /*068e*/ 	.byte	0x05
	.zero		1


	//   ....[90]....
        /*0690*/ 	.word	0x00001010
        /*0694*/ 	.word	0x000000ff
        /*0698*/ 	.word	0x000002d0
        /*069c*/ 	.short	0x0100
        /*069e*/ 	.byte	0x06
	.zero		1


	//   ....[91]....
        /*06a0*/ 	.word	0x00001020
        /*06a4*/ 	.word	0x000000ff
        /*06a8*/ 	.word	0x000002f0
        /*06ac*/ 	.short	0x0100
        /*06ae*/ 	.byte	0x06
	.zero		1


	//   ....[92]....
        /*06b0*/ 	.word	0x00001030
        /*06b4*/ 	.word	0x000000ff
        /*06b8*/ 	.word	0x000002d8
        /*06bc*/ 	.short	0x0100
        /*06be*/ 	.byte	0x06
	.zero		1


	//   ....[93]....
        /*06c0*/ 	.word	0x00001040
        /*06c4*/ 	.word	0x000000ff
        /*06c8*/ 	.word	0x000002f8
        /*06cc*/ 	.short	0x0100
        /*06ce*/ 	.byte	0x06
	.zero		1


	//   ....[94]....
        /*06d0*/ 	.word	0x00001050
        /*06d4*/ 	.word	0x000000ff
        /*06d8*/ 	.word	0x000002e0
        /*06dc*/ 	.short	0x0100
        /*06de*/ 	.byte	0x06
	.zero		1


	//   ....[95]....
        /*06e0*/ 	.word	0x00001060
        /*06e4*/ 	.word	0x000000ff
        /*06e8*/ 	.word	0x00000300
        /*06ec*/ 	.short	0x0100
        /*06ee*/ 	.byte	0x06
	.zero		1


	//   ....[96]....
        /*06f0*/ 	.word	0x00001070
        /*06f4*/ 	.word	0x000000ff
        /*06f8*/ 	.word	0x000002e8
        /*06fc*/ 	.short	0x0100
        /*06fe*/ 	.byte	0x06
	.zero		1


	//   ....[97]....
        /*0700*/ 	.word	0x00001080
        /*0704*/ 	.word	0x000000ff
        /*0708*/ 	.word	0x00000308
        /*070c*/ 	.short	0x0100
        /*070e*/ 	.byte	0x06
	.zero		1


	//   ....[98]....
        /*0710*/ 	.word	0x00001170
        /*0714*/ 	.word	0x000000ff
        /*0718*/ 	.word	0x00000310
        /*071c*/ 	.short	0x0100
        /*071e*/ 	.byte	0x05
	.zero		1


	//   ....[99]....
        /*0720*/ 	.word	0x00001180
        /*0724*/ 	.word	0x000000ff
        /*0728*/ 	.word	0x00000320
        /*072c*/ 	.short	0x0100
        /*072e*/ 	.byte	0x05
	.zero		1


	//   ....[100]....
        /*0730*/ 	.word	0x00001190
        /*0734*/ 	.word	0x000000ff
        /*0738*/ 	.word	0x00000318
        /*073c*/ 	.short	0x0100
        /*073e*/ 	.byte	0x05
	.zero		1


	//   ....[101]....
        /*0740*/ 	.word	0x000011a0
        /*0744*/ 	.word	0x000000ff
        /*0748*/ 	.word	0x00000328
        /*074c*/ 	.short	0x0100
        /*074e*/ 	.byte	0x05
	.zero		1


	//   ....[102]....
        /*0750*/ 	.word	0x000012a0
        /*0754*/ 	.word	0x000000ff
        /*0758*/ 	.word	0x00000330
        /*075c*/ 	.short	0x0100
        /*075e*/ 	.byte	0x04
	.zero		1


	//   ....[103]....
        /*0760*/ 	.word	0x00001f80
        /*0764*/ 	.word	0x00000000
        /*0768*/ 	.word	0x00000320
        /*076c*/ 	.short	0x010a
        /*076e*/ 	.byte	0xff
	.zero		1


	//   ....[104]....
        /*0770*/ 	.word	0x00001fb0
        /*0774*/ 	.word	0x00000000
        /*0778*/ 	.word	0x00000310
        /*077c*/ 	.short	0x0101
        /*077e*/ 	.byte	0xff
	.zero		1


	//   ....[105]....
        /*0780*/ 	.word	0x00002070
        /*0784*/ 	.word	0x000000ff
        /*0788*/ 	.word	0x00000148
        /*078c*/ 	.short	0x010a
        /*078e*/ 	.byte	0x04
	.zero		1


	//   ....[106]....
        /*0790*/ 	.word	0x00002120
        /*0794*/ 	.word	0x000000ff
        /*0798*/ 	.word	0x00000148
        /*079c*/ 	.short	0x010a
        /*079e*/ 	.byte	0x21
	.zero		1


	//   ....[107]....
        /*07a0*/ 	.word	0x000022e0
        /*07a4*/ 	.word	0x000000ff
        /*07a8*/ 	.word	0x00000148
        /*07ac*/ 	.short	0x010a
        /*07ae*/ 	.byte	0x04
	.zero		1


	//   ....[108]....
        /*07b0*/ 	.word	0x000023f0
        /*07b4*/ 	.word	0x000000ff
        /*07b8*/ 	.word	0x000002a8
        /*07bc*/ 	.short	0x0101
        /*07be*/ 	.byte	0x11
	.zero		1


	//   ....[109]....
        /*07c0*/ 	.word	0x00002410
        /*07c4*/ 	.word	0x000000ff
        /*07c8*/ 	.word	0x00000148
        /*07cc*/ 	.short	0x010a
        /*07ce*/ 	.byte	0x05
	.zero		1


	//   ....[110]....
        /*07d0*/ 	.word	0x00002490
        /*07d4*/ 	.word	0x000000ff
        /*07d8*/ 	.word	0x00000148
        /*07dc*/ 	.short	0x010a
        /*07de*/ 	.byte	0x21
	.zero		1


	//   ....[111]....
        /*07e0*/ 	.word	0x00002620
        /*07e4*/ 	.word	0x000000ff
        /*07e8*/ 	.word	0x00000148
        /*07ec*/ 	.short	0x010a
        /*07ee*/ 	.byte	0x05
	.zero		1


	//   ....[112]....
        /*07f0*/ 	.word	0x00002750
        /*07f4*/ 	.word	0x00000003
        /*07f8*/ 	.word	0x000002b0
        /*07fc*/ 	.short	0x010a
        /*07fe*/ 	.byte	0xff
	.zero		1


	//   ....[113]....
        /*0800*/ 	.word	0x000028a0
        /*0804*/ 	.word	0x00000000
        /*0808*/ 	.word	0x00000000
        /*080c*/ 	.short	0x0101
        /*080e*/ 	.byte	0xff
	.zero		1


	//   ....[114]....
        /*0810*/ 	.word	0x00002dc0
        /*0814*/ 	.word	0x000000ff
        /*0818*/ 	.word	0x00000000
        /*081c*/ 	.short	0x010a
        /*081e*/ 	.byte	0x04
	.zero		1


	//   ....[115]....
        /*0820*/ 	.word	0x00002e50
        /*0824*/ 	.word	0x000000ff
        /*0828*/ 	.word	0x00000000
        /*082c*/ 	.short	0x010a
        /*082e*/ 	.byte	0x04
	.zero		1


	//   ....[116]....
        /*0830*/ 	.word	0x00002ee0
        /*0834*/ 	.word	0x000000ff
        /*0838*/ 	.word	0x00000000
        /*083c*/ 	.short	0x010a
        /*083e*/ 	.byte	0x04
	.zero		1


	//   ....[117]....
        /*0840*/ 	.word	0x00002f70
        /*0844*/ 	.word	0x000000ff
        /*0848*/ 	.word	0x00000000
        /*084c*/ 	.short	0x010a
        /*084e*/ 	.byte	0x04
	.zero		1


	//   ....[118]....
        /*0850*/ 	.word	0x00003000
        /*0854*/ 	.word	0x000000ff
        /*0858*/ 	.word	0x00000000
        /*085c*/ 	.short	0x010a
        /*085e*/ 	.byte	0x04
	.zero		1


	//   ....[119]....
        /*0860*/ 	.word	0x00003090
        /*0864*/ 	.word	0x000000ff
        /*0868*/ 	.word	0x00000000
        /*086c*/ 	.short	0x010a
        /*086e*/ 	.byte	0x04
	.zero		1


	//   ....[120]....
        /*0870*/ 	.word	0x00003120
        /*0874*/ 	.word	0x000000ff
        /*0878*/ 	.word	0x00000000
        /*087c*/ 	.short	0x010a
        /*087e*/ 	.byte	0x04
	.zero		1


	//   ....[121]....
        /*0880*/ 	.word	0x000031b0
        /*0884*/ 	.word	0x000000ff
        /*0888*/ 	.word	0x00000000
        /*088c*/ 	.short	0x010a
        /*088e*/ 	.byte	0x04
	.zero		1


	//   ....[122]....
        /*0890*/ 	.word	0x00003240
        /*0894*/ 	.word	0x000000ff
        /*0898*/ 	.word	0x00000000
        /*089c*/ 	.short	0x010a
        /*089e*/ 	.byte	0x04
	.zero		1


	//   ....[123]....
        /*08a0*/ 	.word	0x000032d0
        /*08a4*/ 	.word	0x000000ff
        /*08a8*/ 	.word	0x00000000
        /*08ac*/ 	.short	0x010a
        /*08ae*/ 	.byte	0x04
	.zero		1


	//   ....[124]....
        /*08b0*/ 	.word	0x00003360
        /*08b4*/ 	.word	0x000000ff
        /*08b8*/ 	.word	0x00000000
        /*08bc*/ 	.short	0x010a
        /*08be*/ 	.byte	0x04
	.zero		1


	//   ....[125]....
        /*08c0*/ 	.word	0x000033f0
        /*08c4*/ 	.word	0x000000ff
        /*08c8*/ 	.word	0x00000000
        /*08cc*/ 	.short	0x010a
        /*08ce*/ 	.byte	0x04
	.zero		1


	//   ....[126]....
        /*08d0*/ 	.word	0x00003480
        /*08d4*/ 	.word	0x000000ff
        /*08d8*/ 	.word	0x00000000
        /*08dc*/ 	.short	0x010a
        /*08de*/ 	.byte	0x04
	.zero		1


	//   ....[127]....
        /*08e0*/ 	.word	0x00003510
        /*08e4*/ 	.word	0x000000ff
        /*08e8*/ 	.word	0x00000000
        /*08ec*/ 	.short	0x010a
        /*08ee*/ 	.byte	0x04
	.zero		1


	//   ....[128]....
        /*08f0*/ 	.word	0x000035a0
        /*08f4*/ 	.word	0x000000ff
        /*08f8*/ 	.word	0x00000000
        /*08fc*/ 	.short	0x010a
        /*08fe*/ 	.byte	0x04
	.zero		1


	//   ....[129]....
        /*0900*/ 	.word	0x00003630
        /*0904*/ 	.word	0x000000ff
        /*0908*/ 	.word	0x00000000
        /*090c*/ 	.short	0x010a
        /*090e*/ 	.byte	0x04
	.zero		1


	//   ....[130]....
        /*0910*/ 	.word	0x000036c0
        /*0914*/ 	.word	0x000000ff
        /*0918*/ 	.word	0x00000000
        /*091c*/ 	.short	0x010a
        /*091e*/ 	.byte	0x04
	.zero		1


	//   ....[131]....
        /*0920*/ 	.word	0x00003750
        /*0924*/ 	.word	0x000000ff
        /*0928*/ 	.word	0x00000000
        /*092c*/ 	.short	0x010a
        /*092e*/ 	.byte	0x04
	.zero		1


	//   ....[132]....
        /*0930*/ 	.word	0x000037e0
        /*0934*/ 	.word	0x000000ff
        /*0938*/ 	.word	0x00000000
        /*093c*/ 	.short	0x010a
        /*093e*/ 	.byte	0x04
	.zero		1


	//   ....[133]....
        /*0940*/ 	.word	0x00003870
        /*0944*/ 	.word	0x000000ff
        /*0948*/ 	.word	0x00000000
        /*094c*/ 	.short	0x010a
        /*094e*/ 	.byte	0x04
	.zero		1


	//   ....[134]....
        /*0950*/ 	.word	0x00003900
        /*0954*/ 	.word	0x000000ff
        /*0958*/ 	.word	0x00000000
        /*095c*/ 	.short	0x010a
        /*095e*/ 	.byte	0x04
	.zero		1


	//   ....[135]....
        /*0960*/ 	.word	0x00003990
        /*0964*/ 	.word	0x000000ff
        /*0968*/ 	.word	0x00000000
        /*096c*/ 	.short	0x010a
        /*096e*/ 	.byte	0x04
	.zero		1


	//   ....[136]....
        /*0970*/ 	.word	0x00003a20
        /*0974*/ 	.word	0x000000ff
        /*0978*/ 	.word	0x00000000
        /*097c*/ 	.short	0x010a
        /*097e*/ 	.byte	0x04
	.zero		1


	//   ....[137]....
        /*0980*/ 	.word	0x00003ab0
        /*0984*/ 	.word	0x000000ff
        /*0988*/ 	.word	0x00000000
        /*098c*/ 	.short	0x010a
        /*098e*/ 	.byte	0x04
	.zero		1


	//   ....[138]....
        /*0990*/ 	.word	0x00003b40
        /*0994*/ 	.word	0x000000ff
        /*0998*/ 	.word	0x00000000
        /*099c*/ 	.short	0x010a
        /*099e*/ 	.byte	0x04
	.zero		1


	//   ....[139]....
        /*09a0*/ 	.word	0x00003bd0
        /*09a4*/ 	.word	0x000000ff
        /*09a8*/ 	.word	0x00000000
        /*09ac*/ 	.short	0x010a
        /*09ae*/ 	.byte	0x04
	.zero		1


	//   ....[140]....
        /*09b0*/ 	.word	0x00003c60
        /*09b4*/ 	.word	0x000000ff
        /*09b8*/ 	.word	0x00000000
        /*09bc*/ 	.short	0x010a
        /*09be*/ 	.byte	0x04
	.zero		1


	//   ....[141]....
        /*09c0*/ 	.word	0x00003cf0
        /*09c4*/ 	.word	0x000000ff
        /*09c8*/ 	.word	0x00000000
        /*09cc*/ 	.short	0x010a
        /*09ce*/ 	.byte	0x04
	.zero		1


	//   ....[142]....
        /*09d0*/ 	.word	0x00003d80
        /*09d4*/ 	.word	0x000000ff
        /*09d8*/ 	.word	0x00000000
        /*09dc*/ 	.short	0x010a
        /*09de*/ 	.byte	0x04
	.zero		1


	//   ....[143]....
        /*09e0*/ 	.word	0x00003e10
        /*09e4*/ 	.word	0x000000ff
        /*09e8*/ 	.word	0x00000000
        /*09ec*/ 	.short	0x010a
        /*09ee*/ 	.byte	0x04
	.zero		1


	//   ....[144]....
        /*09f0*/ 	.word	0x00003ea0
        /*09f4*/ 	.word	0x000000ff
        /*09f8*/ 	.word	0x00000000
        /*09fc*/ 	.short	0x010a
        /*09fe*/ 	.byte	0x04
	.zero		1


	//   ....[145]....
        /*0a00*/ 	.word	0x00003f30
        /*0a04*/ 	.word	0x000000ff
        /*0a08*/ 	.word	0x00000000
        /*0a0c*/ 	.short	0x010a
        /*0a0e*/ 	.byte	0x04
	.zero		1


	//   ....[146]....
        /*0a10*/ 	.word	0x00003fc0
        /*0a14*/ 	.word	0x000000ff
        /*0a18*/ 	.word	0x00000000
        /*0a1c*/ 	.short	0x010a
        /*0a1e*/ 	.byte	0x04
	.zero		1


	//   ....[147]....
        /*0a20*/ 	.word	0x00004050
        /*0a24*/ 	.word	0x000000ff
        /*0a28*/ 	.word	0x00000000
        /*0a2c*/ 	.short	0x010a
        /*0a2e*/ 	.byte	0x04
	.zero		1


	//   ....[148]....
        /*0a30*/ 	.word	0x000040e0
        /*0a34*/ 	.word	0x000000ff
        /*0a38*/ 	.word	0x00000000
        /*0a3c*/ 	.short	0x010a
        /*0a3e*/ 	.byte	0x04
	.zero		1


	//   ....[149]....
        /*0a40*/ 	.word	0x00004170
        /*0a44*/ 	.word	0x000000ff
        /*0a48*/ 	.word	0x00000000
        /*0a4c*/ 	.short	0x010a
        /*0a4e*/ 	.byte	0x04
	.zero		1


	//   ....[150]....
        /*0a50*/ 	.word	0x00004200
        /*0a54*/ 	.word	0x000000ff
        /*0a58*/ 	.word	0x00000000
        /*0a5c*/ 	.short	0x010a
        /*0a5e*/ 	.byte	0x04
	.zero		1


	//   ....[151]....
        /*0a60*/ 	.word	0x00004290
        /*0a64*/ 	.word	0x000000ff
        /*0a68*/ 	.word	0x00000000
        /*0a6c*/ 	.short	0x010a
        /*0a6e*/ 	.byte	0x04
	.zero		1


	//   ....[152]....
        /*0a70*/ 	.word	0x00004320
        /*0a74*/ 	.word	0x000000ff
        /*0a78*/ 	.word	0x00000000
        /*0a7c*/ 	.short	0x010a
        /*0a7e*/ 	.byte	0x04
	.zero		1


	//   ....[153]....
        /*0a80*/ 	.word	0x000043b0
        /*0a84*/ 	.word	0x000000ff
        /*0a88*/ 	.word	0x00000000
        /*0a8c*/ 	.short	0x010a
        /*0a8e*/ 	.byte	0x04
	.zero		1


	//   ....[154]....
        /*0a90*/ 	.word	0x00004450
        /*0a94*/ 	.word	0x00000000
        /*0a98*/ 	.word	0x00000000
        /*0a9c*/ 	.short	0x010a
        /*0a9e*/ 	.byte	0xff
	.zero		1


	//   ....[155]....
        /*0aa0*/ 	.word	0x00004570
        /*0aa4*/ 	.word	0x00000002
        /*0aa8*/ 	.word	0x00000310
        /*0aac*/ 	.short	0x010a
        /*0aae*/ 	.byte	0xff
	.zero		1


	//   ....[156]....
        /*0ab0*/ 	.word	0x000045e0
        /*0ab4*/ 	.word	0x00000002
        /*0ab8*/ 	.word	0x00000000
        /*0abc*/ 	.short	0x0101
        /*0abe*/ 	.byte	0xff
	.zero		1


	//   ....[157]....
        /*0ac0*/ 	.word	0x00004600
        /*0ac4*/ 	.word	0x000000ff
        /*0ac8*/ 	.word	0x000002c0
        /*0acc*/ 	.short	0x010a
        /*0ace*/ 	.byte	0x05
	.zero		1


	//   ....[158]....
        /*0ad0*/ 	.word	0x00004720
        /*0ad4*/ 	.word	0x00000002
        /*0ad8*/ 	.word	0x000002b0
        /*0adc*/ 	.short	0x010a
        /*0ade*/ 	.byte	0xff
	.zero		1


	//   ....[159]....
        /*0ae0*/ 	.word	0x00004820
        /*0ae4*/ 	.word	0x00000002
        /*0ae8*/ 	.word	0x00000000
        /*0aec*/ 	.short	0x0101
        /*0aee*/ 	.byte	0xff
	.zero		1


	//   ....[160]....
        /*0af0*/ 	.word	0x000048b0
        /*0af4*/ 	.word	0x000000ff
        /*0af8*/ 	.word	0x000002c0
        /*0afc*/ 	.short	0x0106
        /*0afe*/ 	.byte	0x05
	.zero		1


	//   ....[161]....
        /*0b00*/ 	.word	0x000048d0
        /*0b04*/ 	.word	0x000000ff
        /*0b08*/ 	.word	0x000002c0
        /*0b0c*/ 	.short	0x010a
        /*0b0e*/ 	.byte	0x05
	.zero		1


	//   ....[162]....
        /*0b10*/ 	.word	0x00004960
        /*0b14*/ 	.word	0x000000ff
        /*0b18*/ 	.word	0x000002c0
        /*0b1c*/ 	.short	0x0106
        /*0b1e*/ 	.byte	0x04
	.zero		1


	//   ....[163]....
        /*0b20*/ 	.word	0x000049a0
        /*0b24*/ 	.word	0x00000000
        /*0b28*/ 	.word	0x000002c0
        /*0b2c*/ 	.short	0x010a
        /*0b2e*/ 	.byte	0xff
	.zero		1


	//   ....[164]....
        /*0b30*/ 	.word	0x00004be0
        /*0b34*/ 	.word	0x000000ff
        /*0b38*/ 	.word	0x00000008
        /*0b3c*/ 	.short	0x010a
        /*0b3e*/ 	.byte	0x04
	.zero		1


	//   ....[165]....
        /*0b40*/ 	.word	0x00004c00
        /*0b44*/ 	.word	0x000000ff
        /*0b48*/ 	.word	0x00000008
        /*0b4c*/ 	.short	0x010a
        /*0b4e*/ 	.byte	0x04
	.zero		1


	//   ....[166]....
        /*0b50*/ 	.word	0x00004d90
        /*0b54*/ 	.word	0x000000ff
        /*0b58*/ 	.word	0x00000008
        /*0b5c*/ 	.short	0x010a
        /*0b5e*/ 	.byte	0x04
	.zero		1


	//   ....[167]....
        /*0b60*/ 	.word	0x00004db0
        /*0b64*/ 	.word	0x000000ff
        /*0b68*/ 	.word	0x00000008
        /*0b6c*/ 	.short	0x010a
        /*0b6e*/ 	.byte	0x04
	.zero		1


	//   ....[168]....
        /*0b70*/ 	.word	0x00004e70
        /*0b74*/ 	.word	0x000000ff
        /*0b78*/ 	.word	0x00000000
        /*0b7c*/ 	.short	0x0101
        /*0b7e*/ 	.byte	0x05
	.zero		1


	//   ....[169]....
        /*0b80*/ 	.word	0x00005150
        /*0b84*/ 	.word	0x00000000
        /*0b88*/ 	.word	0x000002b0
        /*0b8c*/ 	.short	0x010a
        /*0b8e*/ 	.byte	0xff
	.zero		1


	//   ....[170]....
        /*0b90*/ 	.word	0x00005210
        /*0b94*/ 	.word	0x00000000
        /*0b98*/ 	.word	0x00000000
        /*0b9c*/ 	.short	0x0101
        /*0b9e*/ 	.byte	0xff
	.zero		1


	//   ....[171]....
        /*0ba0*/ 	.word	0x000052c0
        /*0ba4*/ 	.word	0x000000ff
        /*0ba8*/ 	.word	0x00000000
        /*0bac*/ 	.short	0x010a
        /*0bae*/ 	.byte	0x04
	.zero		1


	//   ....[172]....
        /*0bb0*/ 	.word	0x000052d0
        /*0bb4*/ 	.word	0x000000ff
        /*0bb8*/ 	.word	0x000002f0
        /*0bbc*/ 	.short	0x010a
        /*0bbe*/ 	.byte	0x09
	.zero		1


	//   ....[173]....
        /*0bc0*/ 	.word	0x00005390
        /*0bc4*/ 	.word	0x000000ff
        /*0bc8*/ 	.word	0x00000000
        /*0bcc*/ 	.short	0x010a
        /*0bce*/ 	.byte	0x07
	.zero		1


	//   ....[174]....
        /*0bd0*/ 	.word	0x000054d0
        /*0bd4*/ 	.word	0x000000ff
        /*0bd8*/ 	.word	0x00000000
        /*0bdc*/ 	.short	0x010a
        /*0bde*/ 	.byte	0x04
	.zero		1


	//   ....[175]....
        /*0be0*/ 	.word	0x000056d0
        /*0be4*/ 	.word	0x000000ff
        /*0be8*/ 	.word	0x00000000
        /*0bec*/ 	.short	0x010a
        /*0bee*/ 	.byte	0x07
	.zero		1


	//   ....[176]....
        /*0bf0*/ 	.word	0x00005760
        /*0bf4*/ 	.word	0x000000ff
        /*0bf8*/ 	.word	0x00000000
        /*0bfc*/ 	.short	0x010a
        /*0bfe*/ 	.byte	0x07
	.zero		1


	//   ....[177]....
        /*0c00*/ 	.word	0x000057f0
        /*0c04*/ 	.word	0x000000ff
        /*0c08*/ 	.word	0x00000000
        /*0c0c*/ 	.short	0x010a
        /*0c0e*/ 	.byte	0x07
	.zero		1


	//   ....[178]....
        /*0c10*/ 	.word	0x00005890
        /*0c14*/ 	.word	0x00000000
        /*0c18*/ 	.word	0x00000000
        /*0c1c*/ 	.short	0x010a
        /*0c1e*/ 	.byte	0xff
	.zero		1


	//   ....[179]....
        /*0c20*/ 	.word	0x000058d0
        /*0c24*/ 	.word	0x00000000
        /*0c28*/ 	.word	0x00000000
        /*0c2c*/ 	.short	0x010a
        /*0c2e*/ 	.byte	0xff
	.zero		1


	//   ....[180]....
        /*0c30*/ 	.word	0x00005940
        /*0c34*/ 	.word	0x000000ff
        /*0c38*/ 	.word	0x00000000
        /*0c3c*/ 	.short	0x0101
        /*0c3e*/ 	.byte	0x05
	.zero		1


	//   ....[181]....
        /*0c40*/ 	.word	0x00005980
        /*0c44*/ 	.word	0x000000ff
        /*0c48*/ 	.word	0x00000330
        /*0c4c*/ 	.short	0x010a
        /*0c4e*/ 	.byte	0x06
	.zero		1


	//   ....[182]....
        /*0c50*/ 	.word	0x000059e0
        /*0c54*/ 	.word	0x000000ff
        /*0c58*/ 	.word	0x00000000
        /*0c5c*/ 	.short	0x0101
        /*0c5e*/ 	.byte	0x05
	.zero		1


	//   ....[183]....
        /*0c60*/ 	.word	0x00005e30
        /*0c64*/ 	.word	0x00000007
        /*0c68*/ 	.word	0x000002b0
        /*0c6c*/ 	.short	0x010a
        /*0c6e*/ 	.byte	0xff
	.zero		1


	//   ....[184]....
        /*0c70*/ 	.word	0x00005fa0
        /*0c74*/ 	.word	0x00000000
        /*0c78*/ 	.word	0x00000000
        /*0c7c*/ 	.short	0x0101
        /*0c7e*/ 	.byte	0xff
	.zero		1


	//   ....[185]....
        /*0c80*/ 	.word	0x000063b0
        /*0c84*/ 	.word	0x000000ff
        /*0c88*/ 	.word	0x000002a8
        /*0c8c*/ 	.short	0x010a
        /*0c8e*/ 	.byte	0x13
	.zero		1


	//   ....[186]....
        /*0c90*/ 	.word	0x00006520
        /*0c94*/ 	.word	0x000000ff
        /*0c98*/ 	.word	0x00000298
        /*0c9c*/ 	.short	0x010a
        /*0c9e*/ 	.byte	0x13
	.zero		1


	//   ....[187]....
        /*0ca0*/ 	.word	0x00006730
        /*0ca4*/ 	.word	0x000000ff
        /*0ca8*/ 	.word	0x00000290
        /*0cac*/ 	.short	0x010b
        /*0cae*/ 	.byte	0x13
	.zero		1


	//   ....[188]....
        /*0cb0*/ 	.word	0x00006740
        /*0cb4*/ 	.word	0x000000ff
        /*0cb8*/ 	.word	0x00000000
        /*0cbc*/ 	.short	0x0101
        /*0cbe*/ 	.byte	0x36
	.zero		1


	//   ....[189]....
        /*0cc0*/ 	.word	0x00006780
        /*0cc4*/ 	.word	0x00000000
        /*0cc8*/ 	.word	0x00000298
        /*0ccc*/ 	.short	0x010a
        /*0cce*/ 	.byte	0xff
	.zero		1


	//   ....[190]....
        /*0cd0*/ 	.word	0x00006a80
        /*0cd4*/ 	.word	0x00000003
        /*0cd8*/ 	.word	0x000002b0
        /*0cdc*/ 	.short	0x010a
        /*0cde*/ 	.byte	0xff
	.zero		1


	//   ....[191]....
        /*0ce0*/ 	.word	0x00006c00
        /*0ce4*/ 	.word	0x00000000
        /*0ce8*/ 	.word	0x00000000
        /*0cec*/ 	.short	0x0101
        /*0cee*/ 	.byte	0xff
	.zero		1


	//   ....[192]....
        /*0cf0*/ 	.word	0x000075f0
        /*0cf4*/ 	.word	0x000000ff
        /*0cf8*/ 	.word	0x00000290
        /*0cfc*/ 	.short	0x010a
        /*0cfe*/ 	.byte	0x39
	.zero		1


	//   ....[193]....
        /*0d00*/ 	.word	0x00007600
        /*0d04*/ 	.word	0x0000008f
        /*0d08*/ 	.word	0x000002d0
        /*0d0c*/ 	.short	0x010a
        /*0d0e*/ 	.byte	0xff
	.zero		1


	//   ....[194]....
        /*0d10*/ 	.word	0x00007790
        /*0d14*/ 	.word	0x000000ff
        /*0d18*/ 	.word	0x00000290
        /*0d1c*/ 	.short	0x010a
        /*0d1e*/ 	.byte	0x39
	.zero		1


	//   ....[195]....
        /*0d20*/ 	.word	0x00007890
        /*0d24*/ 	.word	0x000000ff
        /*0d28*/ 	.word	0x00000000
        /*0d2c*/ 	.short	0x0101
        /*0d2e*/ 	.byte	0x04
	.zero		1


	//   ....[196]....
        /*0d30*/ 	.word	0x000078f0
        /*0d34*/ 	.word	0x0000008f
        /*0d38*/ 	.word	0x000002d0
        /*0d3c*/ 	.short	0x010a
        /*0d3e*/ 	.byte	0xff
	.zero		1


	//   ....[197]....
        /*0d40*/ 	.word	0x00007ee0
        /*0d44*/ 	.word	0x0000008f
        /*0d48*/ 	.word	0x00000000
        /*0d4c*/ 	.short	0x0101
        /*0d4e*/ 	.byte	0xff
	.zero		1


	//   ....[198]....
        /*0d50*/ 	.word	0x00008d40
        /*0d54*/ 	.word	0x00000000
        /*0d58*/ 	.word	0x00000320
        /*0d5c*/ 	.short	0x010a
        /*0d5e*/ 	.byte	0xff
	.zero		1


	//   ....[199]....
        /*0d60*/ 	.word	0x00008da0
        /*0d64*/ 	.word	0x00000000
        /*0d68*/ 	.word	0x00000148
        /*0d6c*/ 	.short	0x010a
        /*0d6e*/ 	.byte	0xff
	.zero		1


	//   ....[200]....
        /*0d70*/ 	.word	0x00008e00
        /*0d74*/ 	.word	0x00000000
        /*0d78*/ 	.word	0x00000148
        /*0d7c*/ 	.short	0x010a
        /*0d7e*/ 	.byte	0xff
	.zero		1


	//   ....[201]....
        /*0d80*/ 	.word	0x00008e50
        /*0d84*/ 	.word	0x00000003
        /*0d88*/ 	.word	0x000002b0
        /*0d8c*/ 	.short	0x010a
        /*0d8e*/ 	.byte	0xff
	.zero		1


	//   ....[202]....
        /*0d90*/ 	.word	0x00008eb0
        /*0d94*/ 	.word	0x00000000
        /*0d98*/ 	.word	0x00000000
        /*0d9c*/ 	.short	0x010a
        /*0d9e*/ 	.byte	0xff
	.zero		1


	//   ....[203]....
        /*0da0*/ 	.word	0x00008f10
        /*0da4*/ 	.word	0x00000000
        /*0da8*/ 	.word	0x00000000
        /*0dac*/ 	.short	0x010a
        /*0dae*/ 	.byte	0xff
	.zero		1


	//   ....[204]....
        /*0db0*/ 	.word	0x00008f70
        /*0db4*/ 	.word	0x00000000
        /*0db8*/ 	.word	0x00000000
        /*0dbc*/ 	.short	0x010a
        /*0dbe*/ 	.byte	0xff
	.zero		1


	//   ....[205]....
        /*0dc0*/ 	.word	0x00008fd0
        /*0dc4*/ 	.word	0x00000000
        /*0dc8*/ 	.word	0x00000000
        /*0dcc*/ 	.short	0x010a
        /*0dce*/ 	.byte	0xff
	.zero		1


	//   ....[206]....
        /*0dd0*/ 	.word	0x00009030
        /*0dd4*/ 	.word	0x00000000
        /*0dd8*/ 	.word	0x00000000
        /*0ddc*/ 	.short	0x010a
        /*0dde*/ 	.byte	0xff
	.zero		1


	//   ....[207]....
        /*0de0*/ 	.word	0x00009090
        /*0de4*/ 	.word	0x00000000
        /*0de8*/ 	.word	0x00000000
        /*0dec*/ 	.short	0x010a
        /*0dee*/ 	.byte	0xff
	.zero		1


	//   ....[208]....
        /*0df0*/ 	.word	0x000090f0
        /*0df4*/ 	.word	0x00000000
        /*0df8*/ 	.word	0x00000000
        /*0dfc*/ 	.short	0x010a
        /*0dfe*/ 	.byte	0xff
	.zero		1


	//   ....[209]....
        /*0e00*/ 	.word	0x00009150
        /*0e04*/ 	.word	0x00000000
        /*0e08*/ 	.word	0x00000000
        /*0e0c*/ 	.short	0x010a
        /*0e0e*/ 	.byte	0xff
	.zero		1


	//   ....[210]....
        /*0e10*/ 	.word	0x000091b0
        /*0e14*/ 	.word	0x00000000
        /*0e18*/ 	.word	0x00000000
        /*0e1c*/ 	.short	0x010a
        /*0e1e*/ 	.byte	0xff
	.zero		1


	//   ....[211]....
        /*0e20*/ 	.word	0x00009210
        /*0e24*/ 	.word	0x00000000
        /*0e28*/ 	.word	0x00000000
        /*0e2c*/ 	.short	0x010a
        /*0e2e*/ 	.byte	0xff
	.zero		1


	//   ....[212]....
        /*0e30*/ 	.word	0x00009270
        /*0e34*/ 	.word	0x00000000
        /*0e38*/ 	.word	0x00000000
        /*0e3c*/ 	.short	0x010a
        /*0e3e*/ 	.byte	0xff
	.zero		1


	//   ....[213]....
        /*0e40*/ 	.word	0x000092d0
        /*0e44*/ 	.word	0x00000000
        /*0e48*/ 	.word	0x00000000
        /*0e4c*/ 	.short	0x010a
        /*0e4e*/ 	.byte	0xff
	.zero		1


	//   ....[214]....
        /*0e50*/ 	.word	0x00009330
        /*0e54*/ 	.word	0x00000000
        /*0e58*/ 	.word	0x00000000
        /*0e5c*/ 	.short	0x010a
        /*0e5e*/ 	.byte	0xff
	.zero		1


	//   ....[215]....
        /*0e60*/ 	.word	0x00009390
        /*0e64*/ 	.word	0x00000000
        /*0e68*/ 	.word	0x00000000
        /*0e6c*/ 	.short	0x010a
        /*0e6e*/ 	.byte	0xff
	.zero		1


	//   ....[216]....
        /*0e70*/ 	.word	0x000093f0
        /*0e74*/ 	.word	0x00000000
        /*0e78*/ 	.word	0x00000000
        /*0e7c*/ 	.short	0x010a
        /*0e7e*/ 	.byte	0xff
	.zero		1


	//   ....[217]....
        /*0e80*/ 	.word	0x00009450
        /*0e84*/ 	.word	0x00000000
        /*0e88*/ 	.word	0x00000000
        /*0e8c*/ 	.short	0x010a
        /*0e8e*/ 	.byte	0xff
	.zero		1


	//   ....[218]....
        /*0e90*/ 	.word	0x000094b0
        /*0e94*/ 	.word	0x00000000
        /*0e98*/ 	.word	0x00000000
        /*0e9c*/ 	.short	0x010a
        /*0e9e*/ 	.byte	0xff
	.zero		1


	//   ....[219]....
        /*0ea0*/ 	.word	0x00009510
        /*0ea4*/ 	.word	0x00000000
        /*0ea8*/ 	.word	0x00000000
        /*0eac*/ 	.short	0x010a
        /*0eae*/ 	.byte	0xff
	.zero		1


	//   ....[220]....
        /*0eb0*/ 	.word	0x00009570
        /*0eb4*/ 	.word	0x00000000
        /*0eb8*/ 	.word	0x00000000
        /*0ebc*/ 	.short	0x010a
        /*0ebe*/ 	.byte	0xff
	.zero		1


	//   ....[221]....
        /*0ec0*/ 	.word	0x000095d0
        /*0ec4*/ 	.word	0x00000000
        /*0ec8*/ 	.word	0x00000000
        /*0ecc*/ 	.short	0x010a
        /*0ece*/ 	.byte	0xff
	.zero		1


	//   ....[222]....
        /*0ed0*/ 	.word	0x00009630
        /*0ed4*/ 	.word	0x00000000
        /*0ed8*/ 	.word	0x00000000
        /*0edc*/ 	.short	0x010a
        /*0ede*/ 	.byte	0xff
	.zero		1


	//   ....[223]....
        /*0ee0*/ 	.word	0x00009690
        /*0ee4*/ 	.word	0x00000000
        /*0ee8*/ 	.word	0x00000000
        /*0eec*/ 	.short	0x010a
        /*0eee*/ 	.byte	0xff
	.zero		1


	//   ....[224]....
        /*0ef0*/ 	.word	0x000096f0
        /*0ef4*/ 	.word	0x00000000
        /*0ef8*/ 	.word	0x00000000
        /*0efc*/ 	.short	0x010a
        /*0efe*/ 	.byte	0xff
	.zero		1


	//   ....[225]....
        /*0f00*/ 	.word	0x00009750
        /*0f04*/ 	.word	0x00000000
        /*0f08*/ 	.word	0x00000000
        /*0f0c*/ 	.short	0x010a
        /*0f0e*/ 	.byte	0xff
	.zero		1


	//   ....[226]....
        /*0f10*/ 	.word	0x000097b0
        /*0f14*/ 	.word	0x00000000
        /*0f18*/ 	.word	0x00000000
        /*0f1c*/ 	.short	0x010a
        /*0f1e*/ 	.byte	0xff
	.zero		1


	//   ....[227]....
        /*0f20*/ 	.word	0x00009810
        /*0f24*/ 	.word	0x00000000
        /*0f28*/ 	.word	0x00000000
        /*0f2c*/ 	.short	0x010a
        /*0f2e*/ 	.byte	0xff
	.zero		1


	//   ....[228]....
        /*0f30*/ 	.word	0x00009870
        /*0f34*/ 	.word	0x00000000
        /*0f38*/ 	.word	0x00000000
        /*0f3c*/ 	.short	0x010a
        /*0f3e*/ 	.byte	0xff
	.zero		1


	//   ....[229]....
        /*0f40*/ 	.word	0x000098d0
        /*0f44*/ 	.word	0x00000000
        /*0f48*/ 	.word	0x00000000
        /*0f4c*/ 	.short	0x010a
        /*0f4e*/ 	.byte	0xff
	.zero		1


	//   ....[230]....
        /*0f50*/ 	.word	0x00009930
        /*0f54*/ 	.word	0x00000000
        /*0f58*/ 	.word	0x00000000
        /*0f5c*/ 	.short	0x010a
        /*0f5e*/ 	.byte	0xff
	.zero		1


	//   ....[231]....
        /*0f60*/ 	.word	0x00009990
        /*0f64*/ 	.word	0x00000000
        /*0f68*/ 	.word	0x00000000
        /*0f6c*/ 	.short	0x010a
        /*0f6e*/ 	.byte	0xff
	.zero		1


	//   ....[232]....
        /*0f70*/ 	.word	0x000099f0
        /*0f74*/ 	.word	0x00000000
        /*0f78*/ 	.word	0x00000000
        /*0f7c*/ 	.short	0x010a
        /*0f7e*/ 	.byte	0xff
	.zero		1


	//   ....[233]....
        /*0f80*/ 	.word	0x00009a50
        /*0f84*/ 	.word	0x00000000
        /*0f88*/ 	.word	0x00000000
        /*0f8c*/ 	.short	0x010a
        /*0f8e*/ 	.byte	0xff
	.zero		1


	//   ....[234]....
        /*0f90*/ 	.word	0x00009ab0
        /*0f94*/ 	.word	0x00000000
        /*0f98*/ 	.word	0x00000000
        /*0f9c*/ 	.short	0x010a
        /*0f9e*/ 	.byte	0xff
	.zero		1


	//   ....[235]....
        /*0fa0*/ 	.word	0x00009b10
        /*0fa4*/ 	.word	0x00000000
        /*0fa8*/ 	.word	0x00000000
        /*0fac*/ 	.short	0x010a
        /*0fae*/ 	.byte	0xff
	.zero		1


	//   ....[236]....
        /*0fb0*/ 	.word	0x00009b70
        /*0fb4*/ 	.word	0x00000000
        /*0fb8*/ 	.word	0x00000000
        /*0fbc*/ 	.short	0x010a
        /*0fbe*/ 	.byte	0xff
	.zero		1


	//   ....[237]....
        /*0fc0*/ 	.word	0x00009bd0
        /*0fc4*/ 	.word	0x00000000
        /*0fc8*/ 	.word	0x00000000
        /*0fcc*/ 	.short	0x010a
        /*0fce*/ 	.byte	0xff
	.zero		1


	//   ....[238]....
        /*0fd0*/ 	.word	0x00009c30
        /*0fd4*/ 	.word	0x00000000
        /*0fd8*/ 	.word	0x00000000
        /*0fdc*/ 	.short	0x010a
        /*0fde*/ 	.byte	0xff
	.zero		1


	//   ....[239]....
        /*0fe0*/ 	.word	0x00009c90
        /*0fe4*/ 	.word	0x00000000
        /*0fe8*/ 	.word	0x00000000
        /*0fec*/ 	.short	0x010a
        /*0fee*/ 	.byte	0xff
	.zero		1


	//   ....[240]....
        /*0ff0*/ 	.word	0x00009cf0
        /*0ff4*/ 	.word	0x00000000
        /*0ff8*/ 	.word	0x00000000
        /*0ffc*/ 	.short	0x010a
        /*0ffe*/ 	.byte	0xff
	.zero		1


	//   ....[241]....
        /*1000*/ 	.word	0x00009d50
        /*1004*/ 	.word	0x00000000
        /*1008*/ 	.word	0x00000000
        /*100c*/ 	.short	0x010a
        /*100e*/ 	.byte	0xff
	.zero		1


	//   ....[242]....
        /*1010*/ 	.word	0x00009da0
        /*1014*/ 	.word	0x00000002
        /*1018*/ 	.word	0x00000310
        /*101c*/ 	.short	0x010a
        /*101e*/ 	.byte	0xff
	.zero		1


	//   ....[243]....
        /*1020*/ 	.word	0x00009e00
        /*1024*/ 	.word	0x00000002
        /*1028*/ 	.word	0x000002c0
        /*102c*/ 	.short	0x010a
        /*102e*/ 	.byte	0xff
	.zero		1


	//   ....[244]....
        /*1030*/ 	.word	0x00009e50
        /*1034*/ 	.word	0x00000002
        /*1038*/ 	.word	0x000002b0
        /*103c*/ 	.short	0x010a
        /*103e*/ 	.byte	0xff
	.zero		1


	//   ....[245]....
        /*1040*/ 	.word	0x00009eb0
        /*1044*/ 	.word	0x00000000
        /*1048*/ 	.word	0x000002c0
        /*104c*/ 	.short	0x010a
        /*104e*/ 	.byte	0xff
	.zero		1


	//   ....[246]....
        /*1050*/ 	.word	0x00009f10
        /*1054*/ 	.word	0x00000005
        /*1058*/ 	.word	0x00000008
        /*105c*/ 	.short	0x010a
        /*105e*/ 	.byte	0xff
	.zero		1


	//   ....[247]....
        /*1060*/ 	.word	0x0000a000
        /*1064*/ 	.word	0x00000000
        /*1068*/ 	.word	0x00000008
        /*106c*/ 	.short	0x010a
        /*106e*/ 	.byte	0xff
	.zero		1


	//   ....[248]....
        /*1070*/ 	.word	0x0000a050
        /*1074*/ 	.word	0x00000000
        /*1078*/ 	.word	0x000002b0
        /*107c*/ 	.short	0x010a
        /*107e*/ 	.byte	0xff
	.zero		1


	//   ....[249]....
        /*1080*/ 	.word	0x0000a0b0
        /*1084*/ 	.word	0x00000000
        /*1088*/ 	.word	0x000002f0
        /*108c*/ 	.short	0x010a
        /*108e*/ 	.byte	0xff
	.zero		1


	//   ....[250]....
        /*1090*/ 	.word	0x0000a110
        /*1094*/ 	.word	0x00000000
        /*1098*/ 	.word	0x00000000
        /*109c*/ 	.short	0x010a
        /*109e*/ 	.byte	0xff
	.zero		1


	//   ....[251]....
        /*10a0*/ 	.word	0x0000a170
        /*10a4*/ 	.word	0x00000000
        /*10a8*/ 	.word	0x00000000
        /*10ac*/ 	.short	0x010a
        /*10ae*/ 	.byte	0xff
	.zero		1


	//   ....[252]....
        /*10b0*/ 	.word	0x0000a1d0
        /*10b4*/ 	.word	0x00000000
        /*10b8*/ 	.word	0x00000000
        /*10bc*/ 	.short	0x010a
        /*10be*/ 	.byte	0xff
	.zero		1


	//   ....[253]....
        /*10c0*/ 	.word	0x0000a230
        /*10c4*/ 	.word	0x00000000
        /*10c8*/ 	.word	0x00000000
        /*10cc*/ 	.short	0x010a
        /*10ce*/ 	.byte	0xff
	.zero		1


	//   ....[254]....
        /*10d0*/ 	.word	0x0000a290
        /*10d4*/ 	.word	0x00000000
        /*10d8*/ 	.word	0x00000330
        /*10dc*/ 	.short	0x010a
        /*10de*/ 	.byte	0xff
	.zero		1


	//   ....[255]....
        /*10e0*/ 	.word	0x0000a2e0
        /*10e4*/ 	.word	0x00000007
        /*10e8*/ 	.word	0x000002b0
        /*10ec*/ 	.short	0x010a
        /*10ee*/ 	.byte	0xff
	.zero		1


	//   ....[0]....
        /*10f0*/ 	.word	0x0000a340
        /*10f4*/ 	.word	0x00000000
        /*10f8*/ 	.word	0x000002a8
        /*10fc*/ 	.short	0x010a
        /*10fe*/ 	.byte	0xff
	.zero		1


	//   ....[1]....
        /*1100*/ 	.word	0x0000a3a0
        /*1104*/ 	.word	0x00000000
        /*1108*/ 	.word	0x00000298
        /*110c*/ 	.short	0x010a
        /*110e*/ 	.byte	0xff
	.zero		1


	//   ....[2]....
        /*1110*/ 	.word	0x0000a3f0
        /*1114*/ 	.word	0x00000003
        /*1118*/ 	.word	0x000002b0
        /*111c*/ 	.short	0x010a
        /*111e*/ 	.byte	0xff
	.zero		1


	//   ....[3]....
        /*1120*/ 	.word	0x0000a450
        /*1124*/ 	.word	0x00000000
        /*1128*/ 	.word	0x00000290
        /*112c*/ 	.short	0x010a
        /*112e*/ 	.byte	0xff
	.zero		1


	//   ....[4]....
        /*1130*/ 	.word	0x0000a4a0
        /*1134*/ 	.word	0x0000008f
        /*1138*/ 	.word	0x000002d0
        /*113c*/ 	.short	0x010a
        /*113e*/ 	.byte	0xff
	.zero		1


	//----- nvinfo : EIATTR_NUM_MBARRIERS
	.align		4
.L_47:
        /*1140*/ 	.byte	0x03, 0x38
        /*1142*/ 	.short	0x0067


	//----- nvinfo : EIATTR_EXIT_INSTR_OFFSETS
	.align		4
        /*1144*/ 	.byte	0x04, 0x1c
        /*1146*/ 	.short	(.L_49 - .L_48)


	//   ....[0]....
.L_48:
        /*1148*/ 	.word	0x00004480


	//   ....[1]....
        /*114c*/ 	.word	0x00004970


	//   ....[2]....
        /*1150*/ 	.word	0x000049d0


	//   ....[3]....
        /*1154*/ 	.word	0x00005c00


	//   ....[4]....
        /*1158*/ 	.word	0x000067b0


	//   ....[5]....
        /*115c*/ 	.word	0x000067f0


	//   ....[6]....
        /*1160*/ 	.word	0x00008d30


	//----- nvinfo : EIATTR_MAX_THREADS
	.align		4
.L_49:
        /*1164*/ 	.byte	0x04, 0x05
        /*1166*/ 	.short	(.L_51 - .L_50)
.L_50:
        /*1168*/ 	.word	0x00000100
        /*116c*/ 	.word	0x00000001
        /*1170*/ 	.word	0x00000001


	//----- nvinfo : EIATTR_CRS_STACK_SIZE
	.align		4
.L_51:
        /*1174*/ 	.byte	0x04, 0x1e
        /*1176*/ 	.short	(.L_53 - .L_52)
.L_52:
        /*1178*/ 	.word	0x00000000


	//----- nvinfo : EIATTR_CBANK_PARAM_SIZE
	.align		4
.L_53:
        /*117c*/ 	.byte	0x03, 0x19
        /*117e*/ 	.short	0x0800


	//----- nvinfo : EIATTR_PARAM_CBANK
	.align		4
        /*1180*/ 	.byte	0x04, 0x0a
        /*1182*/ 	.short	(.L_55 - .L_54)
	.align		4
.L_54:
        /*1184*/ 	.word	index@(.nv.constant0._ZN7cutlass13device_kernelINS_4gemm6kernel13GemmUniversalIN4cute5tupleIJiiiiEEENS1_10collective13CollectiveMmaINS1_35MainloopSm100TmaUmmaWarpSpecializedILi41ELi2ELi4ENS5_IJNS4_1CILi4EEENSA_ILi2EEENSA_ILi1EEEEEEEENS5_IJNSA_ILi256EEENSA_ILi64EEENSA_ILi32EEEEEENS_12float_e5m2_tENS5_IJlSD_lEEESK_SL_NS4_8TiledMMAINS4_8MMA_AtomIJNS4_10MMA_TraitsINS4_25SM100_MMA_F8F6F4_2x1SM_SSEJSK_SK_fSG_SH_NS4_17integral_constantINS4_4UMMA5MajorELSS_0EEEST_NSQ_INSR_7ScaleInELSU_0EEESV_EEEEEENS4_6LayoutINS5_IJSD_SD_SD_EEENS5_IJNSA_ILi0EEES10_S10_EEEEENS5_IJNS4_10UnderscoreES13_S13_EEEEENS4_28SM100_TMA_2SM_LOAD_MULTICASTENS4_14ComposedLayoutINS4_7SwizzleILi1ELi4ELi3EEENS4_18smem_ptr_flag_bitsILi8EEENSY_INS5_IJNSA_ILi8EEESI_EEENS5_IJSI_SD_EEEEEEEvNS4_8identityES16_S1G_vS1H_EENS_8epilogue10collective18CollectiveEpilogueINS1J_23Sm100TmaWarpSpecializedILi1ELi1ELi64ELb0ELb0EEEJNS5_IJNSA_ILi128EEESH_SI_EEENS5_IJNSY_IS1O_SD_EENSY_ISH_SD_EEEEESK_SL_SK_SL_NS1J_6fusion15FusionCallbacksIS1N_NS1T_17LinearCombinationISK_fSK_fLNS_15FloatRoundStyleE2EEES1P_S1S_JEEENS4_5SM1004TMEM4LOAD26SM100_TMEM_LOAD_32dp32b64xENS4_13SM90_TMA_LOADENS17_INS18_ILi2ELi4ELi3EEES1B_NSY_INS5_IJS1C_SH_EEENS5_IJSH_SD_EEEEEEENS4_39AutoVectorizingCopyWithAssumedAlignmentILi128EEENS4_14SM90_TMA_STOREES28_S2A_S2A_EEEvvEEEEvNT_6ParamsE)
        /*1188*/ 	.short	0x0380
        /*118a*/ 	.short	0x0800


	//----- nvinfo : EIATTR_SW_WAR
	.align		4
.L_55:
        /*118c*/ 	.byte	0x04, 0x36
        /*118e*/ 	.short	(.L_57 - .L_56)
.L_56:
        /*1190*/ 	.word	0x00000008
.L_57:


//--------------------- .nv.callgraph             --------------------------
	.section	.nv.callgraph,"",@"SHT_CUDA_CALLGRAPH"
	.align	4
	.sectionentsize	8
	.align		4
        /*0000*/ 	.word	0x00000000
	.align		4
        /*0004*/ 	.word	0xffffffff
	.align		4
        /*0008*/ 	.word	index@(_ZN7cutlass13device_kernelINS_4gemm6kernel13GemmUniversalIN4cute5tupleIJiiiiEEENS1_10collective13CollectiveMmaINS1_35MainloopSm100TmaUmmaWarpSpecializedILi41ELi2ELi4ENS5_IJNS4_1CILi4EEENSA_ILi2EEENSA_ILi1EEEEEEEENS5_IJNSA_ILi256EEENSA_ILi64EEENSA_ILi32EEEEEENS_12float_e5m2_tENS5_IJlSD_lEEESK_SL_NS4_8TiledMMAINS4_8MMA_AtomIJNS4_10MMA_TraitsINS4_25SM100_MMA_F8F6F4_2x1SM_SSEJSK_SK_fSG_SH_NS4_17integral_constantINS4_4UMMA5MajorELSS_0EEEST_NSQ_INSR_7ScaleInELSU_0EEESV_EEEEEENS4_6LayoutINS5_IJSD_SD_SD_EEENS5_IJNSA_ILi0EEES10_S10_EEEEENS5_IJNS4_10UnderscoreES13_S13_EEEEENS4_28SM100_TMA_2SM_LOAD_MULTICASTENS4_14ComposedLayoutINS4_7SwizzleILi1ELi4ELi3EEENS4_18smem_ptr_flag_bitsILi8EEENSY_INS5_IJNSA_ILi8EEESI_EEENS5_IJSI_SD_EEEEEEEvNS4_8identityES16_S1G_vS1H_EENS_8epilogue10collective18CollectiveEpilogueINS1J_23Sm100TmaWarpSpecializedILi1ELi1ELi64ELb0ELb0EEEJNS5_IJNSA_ILi128EEESH_SI_EEENS5_IJNSY_IS1O_SD_EENSY_ISH_SD_EEEEESK_SL_SK_SL_NS1J_6fusion15FusionCallbacksIS1N_NS1T_17LinearCombinationISK_fSK_fLNS_15FloatRoundStyleE2EEES1P_S1S_JEEENS4_5SM1004TMEM4LOAD26SM100_TMEM_LOAD_32dp32b64xENS4_13SM90_TMA_LOADENS17_INS18_ILi2ELi4ELi3EEES1B_NSY_INS5_IJS1C_SH_EEENS5_IJSH_SD_EEEEEEENS4_39AutoVectorizingCopyWithAssumedAlignmentILi128EEENS4_14SM90_TMA_STOREES28_S2A_S2A_EEEvvEEEEvNT_6ParamsE)
	.align		4
        /*000c*/ 	.word	index@(__assertfail)
	.align		4
        /*0010*/ 	.word	0x00000000
	.align		4
        /*0014*/ 	.word	0xfffffffe
	.align		4
        /*0018*/ 	.word	0x00000000
	.align		4
        /*001c*/ 	.word	0xfffffffd
	.align		4
        /*0020*/ 	.word	0x00000000
	.align		4
        /*0024*/ 	.word	0xfffffffc


//--------------------- .nv.constant4             --------------------------
	.section	.nv.constant4,"a",@progbits
	.align	8
	.align		8
.nv.constant4:
        /*0000*/ 	.dword	__assertfail
	.align		8
        /*0008*/ 	.dword	__unnamed_1
	.align		8
        /*0010*/ 	.dword	__unnamed_2
	.align		8
        /*0018*/ 	.dword	_ZN40_INTERNAL_5a19f20d_4_k_cu_c14a36c1_254364cuda3std3__45__cpo5beginE
	.align		8
        /*0020*/ 	.dword	_ZN40_INTERNAL_5a19f20d_4_k_cu_c14a36c1_254364cuda3std3__45__cpo3endE
	.align		8
        /*0028*/ 	.dword	_ZN40_INTERNAL_5a19f20d_4_k_cu_c14a36c1_254364cuda3std3__45__cpo6cbeginE
	.align		8
        /*0030*/ 	.dword	_ZN40_INTERNAL_5a19f20d_4_k_cu_c14a36c1_254364cuda3std3__45__cpo4cendE
	.align		8
        /*0038*/ 	.dword	_ZN40_INTERNAL_5a19f20d_4_k_cu_c14a36c1_254364cuda3std3__442_GLOBAL__N__5a19f20d_4_k_cu_c14a36c1_254366ignoreE
	.align		8
        /*0040*/ 	.dword	_ZN40_INTERNAL_5a19f20d_4_k_cu_c14a36c1_254364cuda3std3__419piecewise_constructE
	.align		8
        /*0048*/ 	.dword	_ZN40_INTERNAL_5a19f20d_4_k_cu_c14a36c1_254364cuda3std3__48in_placeE
	.align		8
        /*0050*/ 	.dword	_ZN40_INTERNAL_5a19f20d_4_k_cu_c14a36c1_254364cuda3std6ranges3__45__cpo4swapE
	.align		8
        /*0058*/ 	.dword	_ZN40_INTERNAL_5a19f20d_4_k_cu_c14a36c1_254364cuda3std6ranges3__45__cpo9iter_moveE
	.align		8
        /*0060*/ 	.dword	_ZN40_INTERNAL_5a19f20d_4_k_cu_c14a36c1_254364cute7productE
	.align		8
        /*0068*/ 	.dword	_ZN40_INTERNAL_5a19f20d_4_k_cu_c14a36c1_254364cute1_E
	.align		8
        /*0070*/ 	.dword	$str$25
	.align		8
        /*0078*/ 	.dword	$str$26
	.align		8
        /*0080*/ 	.dword	$str$27
	.align		8
        /*0088*/ 	.dword	$str$28


//--------------------- .text._ZN7cutlass13device_kernelINS_4gemm6kernel13GemmUniversalIN4cute5tupleIJiiiiEEENS1_10collective13CollectiveMmaINS1_35MainloopSm100TmaUmmaWarpSpecializedILi41ELi2ELi4ENS5_IJNS4_1CILi4EEENSA_ILi2EEENSA_ILi1EEEEEEEENS5_IJNSA_ILi256EEENSA_ILi64EEENSA_ILi32EEEEEENS_12float_e5m2_tENS5_IJlSD_lEEESK_SL_NS4_8TiledMMAINS4_8MMA_AtomIJNS4_10MMA_TraitsINS4_25SM100_MMA_F8F6F4_2x1SM_SSEJSK_SK_fSG_SH_NS4_17integral_constantINS4_4UMMA5MajorELSS_0EEEST_NSQ_INSR_7ScaleInELSU_0EEESV_EEEEEENS4_6LayoutINS5_IJSD_SD_SD_EEENS5_IJNSA_ILi0EEES10_S10_EEEEENS5_IJNS4_10UnderscoreES13_S13_EEEEENS4_28SM100_TMA_2SM_LOAD_MULTICASTENS4_14ComposedLayoutINS4_7SwizzleILi1ELi4ELi3EEENS4_18smem_ptr_flag_bitsILi8EEENSY_INS5_IJNSA_ILi8EEESI_EEENS5_IJSI_SD_EEEEEEEvNS4_8identityES16_S1G_vS1H_EENS_8epilogue10collective18CollectiveEpilogueINS1J_23Sm100TmaWarpSpecializedILi1ELi1ELi64ELb0ELb0EEEJNS5_IJNSA_ILi128EEESH_SI_EEENS5_IJNSY_IS1O_SD_EENSY_ISH_SD_EEEEESK_SL_SK_SL_NS1J_6fusion15FusionCallbacksIS1N_NS1T_17LinearCombinationISK_fSK_fLNS_15FloatRoundStyleE2EEES1P_S1S_JEEENS4_5SM1004TMEM4LOAD26SM100_TMEM_LOAD_32dp32b64xENS4_13SM90_TMA_LOADENS17_INS18_ILi2ELi4ELi3EEES1B_NSY_INS5_IJS1C_SH_EEENS5_IJSH_SD_EEEEEEENS4_39AutoVectorizingCopyWithAssumedAlignmentILi128EEENS4_14SM90_TMA_STOREES28_S2A_S2A_EEEvvEEEEvNT_6ParamsE --------------------------
	.section	.text._ZN7cutlass13device_kernelINS_4gemm6kernel13GemmUniversalIN4cute5tupleIJiiiiEEENS1_10collective13CollectiveMmaINS1_35MainloopSm100TmaUmmaWarpSpecializedILi41ELi2ELi4ENS5_IJNS4_1CILi4EEENSA_ILi2EEENSA_ILi1EEEEEEEENS5_IJNSA_ILi256EEENSA_ILi64EEENSA_ILi32EEEEEENS_12float_e5m2_tENS5_IJlSD_lEEESK_SL_NS4_8TiledMMAINS4_8MMA_AtomIJNS4_10MMA_TraitsINS4_25SM100_MMA_F8F6F4_2x1SM_SSEJSK_SK_fSG_SH_NS4_17integral_constantINS4_4UMMA5MajorELSS_0EEEST_NSQ_INSR_7ScaleInELSU_0EEESV_EEEEEENS4_6LayoutINS5_IJSD_SD_SD_EEENS5_IJNSA_ILi0EEES10_S10_EEEEENS5_IJNS4_10UnderscoreES13_S13_EEEEENS4_28SM100_TMA_2SM_LOAD_MULTICASTENS4_14ComposedLayoutINS4_7SwizzleILi1ELi4ELi3EEENS4_18smem_ptr_flag_bitsILi8EEENSY_INS5_IJNSA_ILi8EEESI_EEENS5_IJSI_SD_EEEEEEEvNS4_8identityES16_S1G_vS1H_EENS_8epilogue10collective18CollectiveEpilogueINS1J_23Sm100TmaWarpSpecializedILi1ELi1ELi64ELb0ELb0EEEJNS5_IJNSA_ILi128EEESH_SI_EEENS5_IJNSY_IS1O_SD_EENSY_ISH_SD_EEEEESK_SL_SK_SL_NS1J_6fusion15FusionCallbacksIS1N_NS1T_17LinearCombinationISK_fSK_fLNS_15FloatRoundStyleE2EEES1P_S1S_JEEENS4_5SM1004TMEM4LOAD26SM100_TMEM_LOAD_32dp32b64xENS4_13SM90_TMA_LOADENS17_INS18_ILi2ELi4ELi3EEES1B_NSY_INS5_IJS1C_SH_EEENS5_IJSH_SD_EEEEEEENS4_39AutoVectorizingCopyWithAssumedAlignmentILi128EEENS4_14SM90_TMA_STOREES28_S2A_S2A_EEEvvEEEEvNT_6ParamsE,"ax",@progbits
	.align	128
.text._ZN7cutlass13device_kernelINS_4gemm6kernel13GemmUniversalIN4cute5tupleIJiiiiEEENS1_10collective13CollectiveMmaINS1_35MainloopSm100TmaUmmaWarpSpecializedILi41ELi2ELi4ENS5_IJNS4_1CILi4EEENSA_ILi2EEENSA_ILi1EEEEEEEENS5_IJNSA_ILi256EEENSA_ILi64EEENSA_ILi32EEEEEENS_12float_e5m2_tENS5_IJlSD_lEEESK_SL_NS4_8TiledMMAINS4_8MMA_AtomIJNS4_10MMA_TraitsINS4_25SM100_MMA_F8F6F4_2x1SM_SSEJSK_SK_fSG_SH_NS4_17integral_constantINS4_4UMMA5MajorELSS_0EEEST_NSQ_INSR_7ScaleInELSU_0EEESV_EEEEEENS4_6LayoutINS5_IJSD_SD_SD_EEENS5_IJNSA_ILi0EEES10_S10_EEEEENS5_IJNS4_10UnderscoreES13_S13_EEEEENS4_28SM100_TMA_2SM_LOAD_MULTICASTENS4_14ComposedLayoutINS4_7SwizzleILi1ELi4ELi3EEENS4_18smem_ptr_flag_bitsILi8EEENSY_INS5_IJNSA_ILi8EEESI_EEENS5_IJSI_SD_EEEEEEEvNS4_8identityES16_S1G_vS1H_EENS_8epilogue10collective18CollectiveEpilogueINS1J_23Sm100TmaWarpSpecializedILi1ELi1ELi64ELb0ELb0EEEJNS5_IJNSA_ILi128EEESH_SI_EEENS5_IJNSY_IS1O_SD_EENSY_ISH_SD_EEEEESK_SL_SK_SL_NS1J_6fusion15FusionCallbacksIS1N_NS1T_17LinearCombinationISK_fSK_fLNS_15FloatRoundStyleE2EEES1P_S1S_JEEENS4_5SM1004TMEM4LOAD26SM100_TMEM_LOAD_32dp32b64xENS4_13SM90_TMA_LOADENS17_INS18_ILi2ELi4ELi3EEES1B_NSY_INS5_IJS1C_SH_EEENS5_IJSH_SD_EEEEEEENS4_39AutoVectorizingCopyWithAssumedAlignmentILi128EEENS4_14SM90_TMA_STOREES28_S2A_S2A_EEEvvEEEEvNT_6ParamsE:
        .type           _ZN7cutlass13device_kernelINS_4gemm6kernel13GemmUniversalIN4cute5tupleIJiiiiEEENS1_10collective13CollectiveMmaINS1_35MainloopSm100TmaUmmaWarpSpecializedILi41ELi2ELi4ENS5_IJNS4_1CILi4EEENSA_ILi2EEENSA_ILi1EEEEEEEENS5_IJNSA_ILi256EEENSA_ILi64EEENSA_ILi32EEEEEENS_12float_e5m2_tENS5_IJlSD_lEEESK_SL_NS4_8TiledMMAINS4_8MMA_AtomIJNS4_10MMA_TraitsINS4_25SM100_MMA_F8F6F4_2x1SM_SSEJSK_SK_fSG_SH_NS4_17integral_constantINS4_4UMMA5MajorELSS_0EEEST_NSQ_INSR_7ScaleInELSU_0EEESV_EEEEEENS4_6LayoutINS5_IJSD_SD_SD_EEENS5_IJNSA_ILi0EEES10_S10_EEEEENS5_IJNS4_10UnderscoreES13_S13_EEEEENS4_28SM100_TMA_2SM_LOAD_MULTICASTENS4_14ComposedLayoutINS4_7SwizzleILi1ELi4ELi3EEENS4_18smem_ptr_flag_bitsILi8EEENSY_INS5_IJNSA_ILi8EEESI_EEENS5_IJSI_SD_EEEEEEEvNS4_8identityES16_S1G_vS1H_EENS_8epilogue10collective18CollectiveEpilogueINS1J_23Sm100TmaWarpSpecializedILi1ELi1ELi64ELb0ELb0EEEJNS5_IJNSA_ILi128EEESH_SI_EEENS5_IJNSY_IS1O_SD_EENSY_ISH_SD_EEEEESK_SL_SK_SL_NS1J_6fusion15FusionCallbacksIS1N_NS1T_17LinearCombinationISK_fSK_fLNS_15FloatRoundStyleE2EEES1P_S1S_JEEENS4_5SM1004TMEM4LOAD26SM100_TMEM_LOAD_32dp32b64xENS4_13SM90_TMA_LOADENS17_INS18_ILi2ELi4ELi3EEES1B_NSY_INS5_IJS1C_SH_EEENS5_IJSH_SD_EEEEEEENS4_39AutoVectorizingCopyWithAssumedAlignmentILi128EEENS4_14SM90_TMA_STOREES28_S2A_S2A_EEEvvEEEEvNT_6ParamsE,@function
        .size           _ZN7cutlass13device_kernelINS_4gemm6kernel13GemmUniversalIN4cute5tupleIJiiiiEEENS1_10collective13CollectiveMmaINS1_35MainloopSm100TmaUmmaWarpSpecializedILi41ELi2ELi4ENS5_IJNS4_1CILi4EEENSA_ILi2EEENSA_ILi1EEEEEEEENS5_IJNSA_ILi256EEENSA_ILi64EEENSA_ILi32EEEEEENS_12float_e5m2_tENS5_IJlSD_lEEESK_SL_NS4_8TiledMMAINS4_8MMA_AtomIJNS4_10MMA_TraitsINS4_25SM100_MMA_F8F6F4_2x1SM_SSEJSK_SK_fSG_SH_NS4_17integral_constantINS4_4UMMA5MajorELSS_0EEEST_NSQ_INSR_7ScaleInELSU_0EEESV_EEEEEENS4_6LayoutINS5_IJSD_SD_SD_EEENS5_IJNSA_ILi0EEES10_S10_EEEEENS5_IJNS4_10UnderscoreES13_S13_EEEEENS4_28SM100_TMA_2SM_LOAD_MULTICASTENS4_14ComposedLayoutINS4_7SwizzleILi1ELi4ELi3EEENS4_18smem_ptr_flag_bitsILi8EEENSY_INS5_IJNSA_ILi8EEESI_EEENS5_IJSI_SD_EEEEEEEvNS4_8identityES16_S1G_vS1H_EENS_8epilogue10collective18CollectiveEpilogueINS1J_23Sm100TmaWarpSpecializedILi1ELi1ELi64ELb0ELb0EEEJNS5_IJNSA_ILi128EEESH_SI_EEENS5_IJNSY_IS1O_SD_EENSY_ISH_SD_EEEEESK_SL_SK_SL_NS1J_6fusion15FusionCallbacksIS1N_NS1T_17LinearCombinationISK_fSK_fLNS_15FloatRoundStyleE2EEES1P_S1S_JEEENS4_5SM1004TMEM4LOAD26SM100_TMEM_LOAD_32dp32b64xENS4_13SM90_TMA_LOADENS17_INS18_ILi2ELi4ELi3EEES1B_NSY_INS5_IJS1C_SH_EEENS5_IJSH_SD_EEEEEEENS4_39AutoVectorizingCopyWithAssumedAlignmentILi128EEENS4_14SM90_TMA_STOREES28_S2A_S2A_EEEvvEEEEvNT_6ParamsE,(.L_x_261 - _ZN7cutlass13device_kernelINS_4gemm6kernel13GemmUniversalIN4cute5tupleIJiiiiEEENS1_10collective13CollectiveMmaINS1_35MainloopSm100TmaUmmaWarpSpecializedILi41ELi2ELi4ENS5_IJNS4_1CILi4EEENSA_ILi2EEENSA_ILi1EEEEEEEENS5_IJNSA_ILi256EEENSA_ILi64EEENSA_ILi32EEEEEENS_12float_e5m2_tENS5_IJlSD_lEEESK_SL_NS4_8TiledMMAINS4_8MMA_AtomIJNS4_10MMA_TraitsINS4_25SM100_MMA_F8F6F4_2x1SM_SSEJSK_SK_fSG_SH_NS4_17integral_constantINS4_4UMMA5MajorELSS_0EEEST_NSQ_INSR_7ScaleInELSU_0EEESV_EEEEEENS4_6LayoutINS5_IJSD_SD_SD_EEENS5_IJNSA_ILi0EEES10_S10_EEEEENS5_IJNS4_10UnderscoreES13_S13_EEEEENS4_28SM100_TMA_2SM_LOAD_MULTICASTENS4_14ComposedLayoutINS4_7SwizzleILi1ELi4ELi3EEENS4_18smem_ptr_flag_bitsILi8EEENSY_INS5_IJNSA_ILi8EEESI_EEENS5_IJSI_SD_EEEEEEEvNS4_8identityES16_S1G_vS1H_EENS_8epilogue10collective18CollectiveEpilogueINS1J_23Sm100TmaWarpSpecializedILi1ELi1ELi64ELb0ELb0EEEJNS5_IJNSA_ILi128EEESH_SI_EEENS5_IJNSY_IS1O_SD_EENSY_ISH_SD_EEEEESK_SL_SK_SL_NS1J_6fusion15FusionCallbacksIS1N_NS1T_17LinearCombinationISK_fSK_fLNS_15FloatRoundStyleE2EEES1P_S1S_JEEENS4_5SM1004TMEM4LOAD26SM100_TMEM_LOAD_32dp32b64xENS4_13SM90_TMA_LOADENS17_INS18_ILi2ELi4ELi3EEES1B_NSY_INS5_IJS1C_SH_EEENS5_IJSH_SD_EEEEEEENS4_39AutoVectorizingCopyWithAssumedAlignmentILi128EEENS4_14SM90_TMA_STOREES28_S2A_S2A_EEEvvEEEEvNT_6ParamsE)
        .other          _ZN7cutlass13device_kernelINS_4gemm6kernel13GemmUniversalIN4cute5tupleIJiiiiEEENS1_10collective13CollectiveMmaINS1_35MainloopSm100TmaUmmaWarpSpecializedILi41ELi2ELi4ENS5_IJNS4_1CILi4EEENSA_ILi2EEENSA_ILi1EEEEEEEENS5_IJNSA_ILi256EEENSA_ILi64EEENSA_ILi32EEEEEENS_12float_e5m2_tENS5_IJlSD_lEEESK_SL_NS4_8TiledMMAINS4_8MMA_AtomIJNS4_10MMA_TraitsINS4_25SM100_MMA_F8F6F4_2x1SM_SSEJSK_SK_fSG_SH_NS4_17integral_constantINS4_4UMMA5MajorELSS_0EEEST_NSQ_INSR_7ScaleInELSU_0EEESV_EEEEEENS4_6LayoutINS5_IJSD_SD_SD_EEENS5_IJNSA_ILi0EEES10_S10_EEEEENS5_IJNS4_10UnderscoreES13_S13_EEEEENS4_28SM100_TMA_2SM_LOAD_MULTICASTENS4_14ComposedLayoutINS4_7SwizzleILi1ELi4ELi3EEENS4_18smem_ptr_flag_bitsILi8EEENSY_INS5_IJNSA_ILi8EEESI_EEENS5_IJSI_SD_EEEEEEEvNS4_8identityES16_S1G_vS1H_EENS_8epilogue10collective18CollectiveEpilogueINS1J_23Sm100TmaWarpSpecializedILi1ELi1ELi64ELb0ELb0EEEJNS5_IJNSA_ILi128EEESH_SI_EEENS5_IJNSY_IS1O_SD_EENSY_ISH_SD_EEEEESK_SL_SK_SL_NS1J_6fusion15FusionCallbacksIS1N_NS1T_17LinearCombinationISK_fSK_fLNS_15FloatRoundStyleE2EEES1P_S1S_JEEENS4_5SM1004TMEM4LOAD26SM100_TMEM_LOAD_32dp32b64xENS4_13SM90_TMA_LOADENS17_INS18_ILi2ELi4ELi3EEES1B_NSY_INS5_IJS1C_SH_EEENS5_IJSH_SD_EEEEEEENS4_39AutoVectorizingCopyWithAssumedAlignmentILi128EEENS4_14SM90_TMA_STOREES28_S2A_S2A_EEEvvEEEEvNT_6ParamsE,@"STO_CUDA_ENTRY STV_DEFAULT"
_ZN7cutlass13device_kernelINS_4gemm6kernel13GemmUniversalIN4cute5tupleIJiiiiEEENS1_10collective13CollectiveMmaINS1_35MainloopSm100TmaUmmaWarpSpecializedILi41ELi2ELi4ENS5_IJNS4_1CILi4EEENSA_ILi2EEENSA_ILi1EEEEEEEENS5_IJNSA_ILi256EEENSA_ILi64EEENSA_ILi32EEEEEENS_12float_e5m2_tENS5_IJlSD_lEEESK_SL_NS4_8TiledMMAINS4_8MMA_AtomIJNS4_10MMA_TraitsINS4_25SM100_MMA_F8F6F4_2x1SM_SSEJSK_SK_fSG_SH_NS4_17integral_constantINS4_4UMMA5MajorELSS_0EEEST_NSQ_INSR_7ScaleInELSU_0EEESV_EEEEEENS4_6LayoutINS5_IJSD_SD_SD_EEENS5_IJNSA_ILi0EEES10_S10_EEEEENS5_IJNS4_10UnderscoreES13_S13_EEEEENS4_28SM100_TMA_2SM_LOAD_MULTICASTENS4_14ComposedLayoutINS4_7SwizzleILi1ELi4ELi3EEENS4_18smem_ptr_flag_bitsILi8EEENSY_INS5_IJNSA_ILi8EEESI_EEENS5_IJSI_SD_EEEEEEEvNS4_8identityES16_S1G_vS1H_EENS_8epilogue10collective18CollectiveEpilogueINS1J_23Sm100TmaWarpSpecializedILi1ELi1ELi64ELb0ELb0EEEJNS5_IJNSA_ILi128EEESH_SI_EEENS5_IJNSY_IS1O_SD_EENSY_ISH_SD_EEEEESK_SL_SK_SL_NS1J_6fusion15FusionCallbacksIS1N_NS1T_17LinearCombinationISK_fSK_fLNS_15FloatRoundStyleE2EEES1P_S1S_JEEENS4_5SM1004TMEM4LOAD26SM100_TMEM_LOAD_32dp32b64xENS4_13SM90_TMA_LOADENS17_INS18_ILi2ELi4ELi3EEES1B_NSY_INS5_IJS1C_SH_EEENS5_IJSH_SD_EEEEEEENS4_39AutoVectorizingCopyWithAssumedAlignmentILi128EEENS4_14SM90_TMA_STOREES28_S2A_S2A_EEEvvEEEEvNT_6ParamsE:
[----:B------:R-:W1:Y:S01]  /*0000*/  LDC R1, c[0x0][0x37c] ;  /* 0x0000df00ff017b82 */ /* 0x000e620000000800 */
[----:B------:R-:W2:Y:S01]  /*0010*/  S2R R131, SR_TID.X ;  /* 0x0000000000837919 */ /* 0x000ea20000002100 */
[----:B------:R-:W3:Y:S06]  /*0020*/  LDCU.64 UR6, c[0x0][0x890] ;  /* 0x00011200ff0677ac */ /* 0x000eec0008000a00 */
[----:B------:R-:W4:Y:S01]  /*0030*/  S2UR UR54, SR_CgaCtaId ;  /* 0x00000000003679c3 */ /* 0x000f220000008800 */
[----:B------:R-:W-:Y:S01]  /*0040*/  PRMT R141, RZ, 0x7610, R141 ;  /* 0x00007610ff8d7816 */ /* 0x000fe2000000008d */
[----:B------:R-:W1:Y:S01]  /*0050*/  LDCU.64 UR52, c[0x0][0x358] ;  /* 0x00006b00ff3477ac */ /* 0x000e620008000a00 */
[----:B------:R-:W-:-:S02]  /*0060*/  ELECT P0, URZ, PT ;  /* 0x0000000000ff782f */ /* 0x000fc40003800000 */
[----:B---3--:R-:W-:-:S04]  /*0070*/  ISETP.NE.U32.AND P1, PT, RZ, UR6, PT ;  /* 0x00000006ff007c0c */ /* 0x008fc8000bf25070 */
[----:B------:R-:W-:Y:S01]  /*0080*/  ISETP.NE.AND.EX P2, PT, RZ, UR7, PT, P1 ;  /* 0x00000007ff007c0c */ /* 0x000fe2000bf45310 */
[----:B----4-:R-:W-:Y:S02]  /*0090*/  ULOP3.LUT UR18, UR54, 0x1, URZ, 0xc0, !UPT ;  /* 0x0000000136127892 */ /* 0x010fe4000f8ec0ff */
[----:B------:R-:W-:Y:S01]  /*00a0*/  ULOP3.LUT UR17, UR54, 0x1, URZ, 0x3c, !UPT ;  /* 0x0000000136117892 */ /* 0x000fe2000f8e3cff */
[----:B--2---:R-:W-:-:S05]  /*00b0*/  SHF.R.U32.HI R142, RZ, 0x5, R131 ;  /* 0x00000005ff8e7819 */ /* 0x004fca0000011683 */
[----:B------:R-:W2:Y:S02]  /*00c0*/  SHFL.IDX PT, R0, R142, RZ, 0x1f ;  /* 0x00001fff8e007589 */ /* 0x000ea400000e0000 */
[----:B--2---:R-:W-:Y:S02]  /*00d0*/  R2UR UR11, R0 ;  /* 0x00000000000b72ca */ /* 0x004fe400000e0000 */
[----:B-1----:R-:W-:Y:S05]  /*00e0*/  @P2 BRA `(.L_x_0) ;  /* 0x00000000002c2947 */ /* 0x002fea0003800000 */
[----:B------:R-:W1:Y:S02]  /*00f0*/  LDCU.64 UR4, c[0x0][0x888] ;  /* 0x00011100ff0477ac */ /* 0x000e640008000a00 */
[----:B-1----:R-:W-:-:S04]  /*0100*/  UISETP.NE.U32.AND UP0, UPT, UR4, URZ, UPT ;  /* 0x000000ff0400728c */ /* 0x002fc8000bf05070 */
[----:B------:R-:W-:-:S09]  /*0110*/  UISETP.NE.AND.EX UP0, UPT, UR5, URZ, UPT, UP0 ;  /* 0x000000ff0500728c */ /* 0x000fd2000bf05300 */
[----:B------:R-:W-:Y:S05]  /*0120*/  BRA.U !UP0, `(.L_x_1) ;  /* 0x0000000108107547 */ /* 0x000fea000b800000 */
[----:B------:R-:W1:Y:S02]  /*0130*/  LDC.64 R2, c[0x0][0x888] ;  /* 0x00022200ff027b82 */ /* 0x000e640000000a00 */
[----:B-1----:R1:W5:Y:S01]  /*0140*/  LDG.E R71, desc[UR52][R2.64] ;  /* 0x0000003402477981 */ /* 0x002362000c1e1900 */
[----:B------:R-:W-:Y:S01]  /*0150*/  HFMA2 R141, -RZ, RZ, 0, 5.9604644775390625e-08 ;  /* 0x00000001ff8d7431 */ /* 0x000fe200000001ff */
[----:B------:R-:W-:Y:S05]  /*0160*/  BRA `(.L_x_0) ;  /* 0x00000000000c7947 */ /* 0x000fea0003800000 */
.L_x_1:
[----:B------:R-:W1:Y:S01]  /*0170*/  LDCU UR4, c[0x0][0x880] ;  /* 0x00011000ff0477ac */ /* 0x000e620008000800 */
[----:B------:R-:W-:Y:S01]  /*0180*/  HFMA2 R141, -RZ, RZ, 0, 5.9604644775390625e-08 ;  /* 0x00000001ff8d7431 */ /* 0x000fe200000001ff */
[----:B-1----:R-:W-:-:S07]  /*0190*/  MOV R71, UR4 ;  /* 0x0000000400477c02 */ /* 0x002fce0008000f00 */
.L_x_0:
[----:B------:R-:W2:Y:S02]  /*01a0*/  LDCU.64 UR4, c[0x0][0x8b0] ;  /* 0x00011600ff0477ac */ /* 0x000ea40008000a00 */
[----:B--2---:R-:W-:-:S04]  /*01b0*/  UISETP.NE.U32.AND UP0, UPT, UR4, URZ, UPT ;  /* 0x000000ff0400728c */ /* 0x004fc8000bf05070 */
[----:B------:R-:W-:-:S09]  /*01c0*/  UISETP.NE.AND.EX UP0, UPT, UR5, URZ, UPT, UP0 ;  /* 0x000000ff0500728c */ /* 0x000fd2000bf05300 */
[----:B------:R-:W-:Y:S05]  /*01d0*/  BRA.U UP0, `(.L_x_2) ;  /* 0x0000000100247547 */ /* 0x000fea000b800000 */
[----:B------:R-:W2:Y:S02]  /*01e0*/  LDCU.64 UR4, c[0x0][0x8a8] ;  /* 0x00011500ff0477ac */ /* 0x000ea40008000a00 */
[----:B--2---:R-:W-:-:S04]  /*01f0*/  UISETP.NE.U32.AND UP0, UPT, UR4, URZ, UPT ;  /* 0x000000ff0400728c */ /* 0x004fc8000bf05070 */
[----:B------:R-:W-:-:S09]  /*0200*/  UISETP.NE.AND.EX UP0, UPT, UR5, URZ, UPT, UP0 ;  /* 0x000000ff0500728c */ /* 0x000fd2000bf05300 */
[----:B------:R-:W-:Y:S05]  /*0210*/  BRA.U !UP0, `(.L_x_3) ;  /* 0x00000001080c7547 */ /* 0x000fea000b800000 */
[----:B-1----:R-:W1:Y:S02]  /*0220*/  LDC.64 R2, c[0x0][0x8a8] ;  /* 0x00022a00ff027b82 */ /* 0x002e640000000a00 */
[----:B-1----:R2:W5:Y:S01]  /*0230*/  LDG.E R70, desc[UR52][R2.64] ;  /* 0x0000003402467981 */ /* 0x002562000c1e1900 */
[----:B------:R-:W-:Y:S05]  /*0240*/  BRA `(.L_x_2) ;  /* 0x0000000000087947 */ /* 0x000fea0003800000 */
.L_x_3:
[----:B------:R-:W2:Y:S02]  /*0250*/  LDCU UR4, c[0x0][0x8a0] ;  /* 0x00011400ff0477ac */ /* 0x000ea40008000800 */
[----:B--2---:R-:W-:Y:S02]  /*0260*/  MOV R70, UR4 ;  /* 0x0000000400467c02 */ /* 0x004fe40008000f00 */
.L_x_2:
[----:B------:R-:W-:Y:S01]  /*0270*/  IMAD.U32 R0, RZ, RZ, UR11 ;  /* 0x0000000bff007e24 */ /* 0x000fe2000f8e00ff */
[----:B------:R-:W-:Y:S04]  /*0280*/  BSSY.RECONVERGENT B0, `(.L_x_4) ;  /* 0x000000c000007945 */ /* 0x000fe80003800200 */
[C---:B------:R-:W-:Y:S02]  /*0290*/  ISETP.NE.OR P3, PT, R0.reuse, 0x1, !P0 ;  /* 0x000000010000780c */ /* 0x040fe40004765670 */
[----:B------:R-:W-:-:S11]  /*02a0*/  ISETP.NE.OR P2, PT, R0, 0x3, !P0 ;  /* 0x000000030000780c */ /* 0x000fd60004745670 */
[----:B------:R-:W-:Y:S05]  /*02b0*/  @P3 BRA `(.L_x_5) ;  /* 0x0000000000203947 */ /* 0x000fea0003800000 */
[----:B------:R-:W3:Y:S02]  /*02c0*/  LDCU.64 UR4, c[0x0][0x348] ;  /* 0x00006900ff0477ac */ /* 0x000ee40008000a00 */
[----:B---3--:R-:W-:Y:S02]  /*02d0*/  UIADD3 UR8, UP1, UPT, UR4, 0x80, URZ ;  /* 0x0000008004087890 */ /* 0x008fe4000ff3e0ff */
[----:B------:R-:W-:Y:S02]  /*02e0*/  UIADD3 UR4, UP0, UPT, UR4, 0x180, URZ ;  /* 0x0000018004047890 */ /* 0x000fe4000ff1e0ff */
[----:B------:R-:W-:Y:S02]  /*02f0*/  UIADD3.X UR9, UPT, UPT, URZ, UR5, URZ, UP1, !UPT ;  /* 0x00000005ff097290 */ /* 0x000fe40008ffe4ff */
[----:B------:R-:W-:-:S07]  /*0300*/  UIADD3.X UR5, UPT, UPT, URZ, UR5, URZ, UP0, !UPT ;  /* 0x00000005ff057290 */ /* 0x000fce00087fe4ff */
[----:B------:R3:W-:Y:S02]  /*0310*/  UTMACCTL.PF [UR8] ;  /* 0x00000000080079b9 */ /* 0x0007e40008040000 */
[----:B------:R3:W-:Y:S02]  /*0320*/  UTMACCTL.PF [UR4] ;  /* 0x00000000040079b9 */ /* 0x0007e40008040000 */
[----:B---3--:R-:W-:Y:S01]  /*0330*/  NOP ;  /* 0x0000000000007918 */ /* 0x008fe20000000000 */
.L_x_5:
[----:B------:R-:W-:Y:S05]  /*0340*/  BSYNC.RECONVERGENT B0 ;  /* 0x0000000000007941 */ /* 0x000fea0003800200 */
.L_x_4:
[----:B------:R-:W-:Y:S04]  /*0350*/  BSSY.RECONVERGENT B0, `(.L_x_6) ;  /* 0x000000a000007945 */ /* 0x000fe80003800200 */
        /* <DEDUP_REMOVED lines=9> */
.L_x_7:
[----:B------:R-:W-:Y:S05]  /*03f0*/  BSYNC.RECONVERGENT B0 ;  /* 0x0000000000007941 */ /* 0x000fea0003800200 */
.L_x_6:
[----:B------:R-:W3:Y:S01]  /*0400*/  LDCU.64 UR4, c[0x0][0x888] ;  /* 0x00011100ff0477ac */ /* 0x000ee20008000a00 */
[----:B------:R-:W-:Y:S01]  /*0410*/  ISETP.NE.AND.EX P1, PT, RZ, UR7, PT, P1 ;  /* 0x00000007ff007c0c */ /* 0x000fe2000bf25310 */
[----:B------:R-:W-:Y:S01]  /*0420*/  UPLOP3.LUT UP5, UPT, UPT, UPT, UPT, 0x80, 0x8 ;  /* 0x000000000008789c */ /* 0x000fe20003faf070 */
[----:B---3--:R-:W-:-:S04]  /*0430*/  ISETP.NE.U32.AND P2, PT, RZ, UR4, PT ;  /* 0x00000004ff007c0c */ /* 0x008fc8000bf45070 */
[----:B------:R-:W-:-:S13]  /*0440*/  ISETP.NE.AND.EX P2, PT, RZ, UR5, PT, P2 ;  /* 0x00000005ff007c0c */ /* 0x000fda000bf45320 */
[----:B------:R-:W-:Y:S05]  /*0450*/  @P2 BRA P1, `(.L_x_8) ;  /* 0x0000000000282947 */ /* 0x000fea0000800000 */
[----:B------:R-:W-:Y:S01]  /*0460*/  UISETP.NE.U32.AND UP0, UPT, UR6, URZ, UPT ;  /* 0x000000ff0600728c */ /* 0x000fe2000bf05070 */
[----:B-----5:R-:W-:Y:S01]  /*0470*/  FSETP.NEU.AND P1, PT, R71, RZ, PT ;  /* 0x000000ff4700720b */ /* 0x020fe20003f2d000 */
[----:B------:R-:W-:Y:S02]  /*0480*/  UISETP.NE.U32.AND UP2, UPT, UR4, URZ, UPT ;  /* 0x000000ff0400728c */ /* 0x000fe4000bf45070 */
[----:B------:R-:W-:Y:S02]  /*0490*/  UISETP.NE.AND.EX UP1, UPT, UR7, URZ, UPT, UP0 ;  /* 0x000000ff0700728c */ /* 0x000fe4000bf25300 */
[----:B------:R-:W-:-:S04]  /*04a0*/  UISETP.NE.AND.EX UP0, UPT, UR5, URZ, UPT, UP2 ;  /* 0x000000ff0500728c */ /* 0x000fc8000bf05320 */
[----:B------:R-:W-:-:S04]  /*04b0*/  USEL UR4, URZ, 0xffffffff, UP0 ;  /* 0xffffffffff047887 */ /* 0x000fc80008000000 */
[----:B------:R-:W-:Y:S01]  /*04c0*/  VOTEU.ANY UP0, P1 ;  /* 0x0000000000ff7886 */ /* 0x000fe20000800100 */
[----:B------:R-:W-:-:S04]  /*04d0*/  @!UP1 USEL UR4, URZ, 0xffffffff, UP0 ;  /* 0xffffffffff049887 */ /* 0x000fc80008000000 */
[----:B------:R-:W-:-:S04]  /*04e0*/  ULOP3.LUT UR4, UR4, 0x1, URZ, 0xc0, !UPT ;  /* 0x0000000104047892 */ /* 0x000fc8000f8ec0ff */
[----:B------:R-:W-:-:S11]  /*04f0*/  UISETP.NE.U32.AND UP5, UPT, UR4, 0x1, UPT ;  /* 0x000000010400788c */ /* 0x000fd6000bfa5070 */
.L_x_8:
[----:B------:R-:W3:Y:S01]  /*0500*/  SHFL.IDX PT, R0, R142, RZ, 0x1f ;  /* 0x00001fff8e007589 */ /* 0x000ee200000e0000 */
[----:B------:R-:W-:-:S04]  /*0510*/  UISETP.NE.AND UP0, UPT, UR11, 0x2, UPT ;  /* 0x000000020b00788c */ /* 0x000fc8000bf05270 */
[----:B------:R-:W-:Y:S02]  /*0520*/  UISETP.EQ.AND UP1, UPT, UR18, URZ, !UP0 ;  /* 0x000000ff1200728c */ /* 0x000fe4000c722270 */
[----:B------:R-:W-:-:S04]  /*0530*/  USEL UR26, URZ, 0x1, UP0 ;  /* 0x00000001ff1a7887 */ /* 0x000fc80008000000 */
[----:B------:R-:W-:Y:S02]  /*0540*/  PLOP3.LUT P3, PT, P0, PT, UP1, 0x80, 0x8 ;  /* 0x000000000008781c */ /* 0x000fe4000076f018 */
[----:B---3--:R-:W-:-:S13]  /*0550*/  ISETP.NE.AND P1, PT, R0, RZ, PT ;  /* 0x000000ff0000720c */ /* 0x008fda0003f25270 */
[----:B------:R-:W-:Y:S05]  /*0560*/  @P1 BRA `(.L_x_9) ;  /* 0x0000000400881947 */ /* 0x000fea0003800000 */
[----:B------:R-:W-:Y:S01]  /*0570*/  ELECT P1, URZ, PT ;  /* 0x0000000000ff782f */ /* 0x000fe20003820000 */
[----:B------:R-:W-:-:S12]  /*0580*/  BSSY.RECONVERGENT B0, `(.L_x_9) ;  /* 0x0000060000007945 */ /* 0x000fd80003800200 */
[----:B------:R-:W-:Y:S05]  /*0590*/  @!P1 BRA `(.L_x_10) ;  /* 0x0000000400789947 */ /* 0x000fea0003800000 */
[----:B------:R-:W-:Y:S01]  /*05a0*/  UMOV UR6, 0x400 ;  /* 0x0000040000067882 */ /* 0x000fe20000000000 */
[----:B------:R-:W-:Y:S01]  /*05b0*/  UMOV UR5, 0x1 ;  /* 0x0000000100057882 */ /* 0x000fe20000000000 */
[----:B------:R-:W-:Y:S01]  /*05c0*/  UMOV UR4, 0x3 ;  /* 0x0000000300047882 */ /* 0x000fe20000000000 */
[----:B------:R-:W-:Y:S02]  /*05d0*/  ULEA UR6, UR54, UR6, 0x18 ;  /* 0x0000000636067291 */ /* 0x000fe4000f8ec0ff */
[----:B------:R-:W-:-:S04]  /*05e0*/  UIADD3 UR8, UPT, UPT, -UR5, 0x100000, URZ ;  /* 0x0010000005087890 */ /* 0x000fc8000fffe1ff */
[----:B------:R-:W-:Y:S02]  /*05f0*/  USHF.L.U32 UR9, UR8, 0xb, URZ ;  /* 0x0000000b08097899 */ /* 0x000fe400080006ff */
[----:B------:R-:W-:Y:S02]  /*0600*/  USHF.L.U32 UR8, UR8, 0x1, URZ ;  /* 0x0000000108087899 */ /* 0x000fe400080006ff */
[----:B------:R-:W-:-:S04]  /*0610*/  UIADD3 UR4, UPT, UPT, -UR4, 0x100000, URZ ;  /* 0x0010000004047890 */ /* 0x000fc8000fffe1ff */
[----:B------:R-:W-:Y:S02]  /*0620*/  USHF.L.U32 UR5, UR4, 0xb, URZ ;  /* 0x0000000b04057899 */ /* 0x000fe400080006ff */
[----:B------:R-:W-:Y:S01]  /*0630*/  USHF.L.U32 UR4, UR4, 0x1, URZ ;  /* 0x0000000104047899 */ /* 0x000fe200080006ff */
[----:B------:R-:W3:Y:S03]  /*0640*/  FENCE.VIEW.ASYNC.S ;  /* 0x00000000000073c6 */ /* 0x000ee60000000000 */
[----:B---3--:R3:W4:Y:S08]  /*0650*/  SYNCS.EXCH.64 URZ, [UR6], UR8 ;  /* 0x0000000806ff75b2 */ /* 0x0087300008000100 */
[----:B------:R3:W1:Y:S01]  /*0660*/  SYNCS.EXCH.64 URZ, [UR6+0x148], UR4 ;  /* 0x0001480406ff75b2 */ /* 0x0006620008000100 */
        /* <DEDUP_REMOVED lines=79> */
[----:B------:R3:W1:Y:S02]  /*0b60*/  SYNCS.EXCH.64 URZ, [UR6+0x288], UR4 ;  /* 0x0002880406ff75b2 */ /* 0x0006640008000100 */
[----:B---34-:R-:W-:Y:S01]  /*0b70*/  NOP ;  /* 0x0000000000007918 */ /* 0x018fe20000000000 */
.L_x_10:
[----:B------:R-:W-:Y:S05]  /*0b80*/  BSYNC.RECONVERGENT B0 ;  /* 0x0000000000007941 */ /* 0x000fea0003800200 */
.L_x_9:
[----:B------:R-:W3:Y:S01]  /*0b90*/  SHFL.IDX PT, R0, R142, RZ, 0x1f ;  /* 0x00001fff8e007589 */ /* 0x000ee200000e0000 */
[----:B------:R-:W-:Y:S01]  /*0ba0*/  NOP ;  /* 0x0000000000007918 */ /* 0x000fe20000000000 */
[----:B---3--:R-:W-:-:S13]  /*0bb0*/  ISETP.NE.AND P1, PT, R0, 0x1, PT ;  /* 0x000000010000780c */ /* 0x008fda0003f25270 */
[----:B------:R-:W-:Y:S05]  /*0bc0*/  @P1 BRA `(.L_x_11) ;  /* 0x00000000003c1947 */ /* 0x000fea0003800000 */
        /* <DEDUP_REMOVED lines=10> */
[----:B------:R-:W-:Y:S01]  /*0c70*/  ELECT P1, URZ, PT ;  /* 0x0000000000ff782f */ /* 0x000fe20003820000 */
[----:B------:R-:W3:Y:S02]  /*0c80*/  FENCE.VIEW.ASYNC.S ;  /* 0x00000000000073c6 */ /* 0x000ee40000000000 */
[----:B---3--:R3:W4:Y:S08]  /*0c90*/  SYNCS.EXCH.64 URZ, [UR6+0x290], UR8 ;  /* 0x0002900806ff75b2 */ /* 0x0087300008000100 */
[----:B------:R3:W1:Y:S01]  /*0ca0*/  SYNCS.EXCH.64 URZ, [UR6+0x298], UR4 ;  /* 0x0002980406ff75b2 */ /* 0x0006620008000100 */
[----:B------:R-:W-:Y:S01]  /*0cb0*/  NOP ;  /* 0x0000000000007918 */ /* 0x000fe20000000000 */
.L_x_11:
[----:B------:R-:W2:Y:S01]  /*0cc0*/  SHFL.IDX PT, R0, R142, RZ, 0x1f ;  /* 0x00001fff8e007589 */ /* 0x000ea200000e0000 */
[----:B------:R-:W-:Y:S01]  /*0cd0*/  NOP ;  /* 0x0000000000007918 */ /* 0x000fe20000000000 */
[----:B--2---:R-:W-:-:S13]  /*0ce0*/  ISETP.NE.AND P1, PT, R0, 0x3, PT ;  /* 0x000000030000780c */ /* 0x004fda0003f25270 */
[----:B------:R-:W-:Y:S05]  /*0cf0*/  @P1 BRA `(.L_x_12) ;  /* 0x00000000002c1947 */ /* 0x000fea0003800000 */
[----:B---3--:R-:W-:Y:S01]  /*0d00*/  UMOV UR5, 0x400 ;  /* 0x0000040000057882 */ /* 0x008fe20000000000 */
[----:B------:R-:W-:Y:S01]  /*0d10*/  UMOV UR4, 0x20 ;  /* 0x0000002000047882 */ /* 0x000fe20000000000 */
[----:B------:R-:W-:Y:S02]  /*0d20*/  ULEA UR5, UR54, UR5, 0x18 ;  /* 0x0000000536057291 */ /* 0x000fe4000f8ec0ff */
[----:B------:R-:W-:-:S04]  /*0d30*/  UIADD3 UR6, UPT, UPT, -UR4, 0x100000, URZ ;  /* 0x0010000004067890 */ /* 0x000fc8000fffe1ff */
[----:B------:R-:W-:Y:S02]  /*0d40*/  USHF.L.U32 UR7, UR6, 0xb, URZ ;  /* 0x0000000b06077899 */ /* 0x000fe400080006ff */
[----:B------:R-:W-:Y:S01]  /*0d50*/  USHF.L.U32 UR6, UR6, 0x1, URZ ;  /* 0x0000000106067899 */ /* 0x000fe200080006ff */
[----:B------:R-:W-:Y:S01]  /*0d60*/  ELECT P1, URZ, PT ;  /* 0x0000000000ff782f */ /* 0x000fe20003820000 */
[----:B------:R-:W2:Y:S10]  /*0d70*/  FENCE.VIEW.ASYNC.S ;  /* 0x00000000000073c6 */ /* 0x000eb40000000000 */
[----:B--2---:R2:W3:Y:S01]  /*0d80*/  SYNCS.EXCH.64 URZ, [UR5+0x2a0], UR6 ;  /* 0x0002a00605ff75b2 */ /* 0x0044e20008000100 */
[----:B------:R2:W1:Y:S01]  /*0d90*/  SYNCS.EXCH.64 URZ, [UR5+0x2a8], UR6 ;  /* 0x0002a80605ff75b2 */ /* 0x0004620008000100 */
[----:B------:R-:W-:Y:S01]  /*0da0*/  NOP ;  /* 0x0000000000007918 */ /* 0x000fe20000000000 */
.L_x_12:
[----:B------:R-:W4:Y:S01]  /*0db0*/  SHFL.IDX PT, R0, R142, RZ, 0x1f ;  /* 0x00001fff8e007589 */ /* 0x000f2200000e0000 */
[----:B------:R-:W-:Y:S01]  /*0dc0*/  NOP ;  /* 0x0000000000007918 */ /* 0x000fe20000000000 */
[----:B----4-:R-:W-:-:S13]  /*0dd0*/  ISETP.NE.AND P1, PT, R0, 0x4, PT ;  /* 0x000000040000780c */ /* 0x010fda0003f25270 */
[----:B------:R-:W-:Y:S05]  /*0de0*/  @P1 BRA `(.L_x_13) ;  /* 0x0000000000481947 */ /* 0x000fea0003800000 */
[----:B--23--:R-:W-:Y:S01]  /*0df0*/  UMOV UR6, 0x720 ;  /* 0x0000072000067882 */ /* 0x00cfe20000000000 */
[----:B------:R-:W-:Y:S01]  /*0e00*/  UMOV UR5, 0x400 ;  /* 0x0000040000057882 */ /* 0x000fe20000000000 */
[----:B------:R-:W-:Y:S01]  /*0e10*/  USEL UR6, UR6, 0x620, UP5 ;  /* 0x0000062006067887 */ /* 0x000fe2000a800000 */
        /* <DEDUP_REMOVED lines=9> */
[----:B------:R-:W2:Y:S02]  /*0eb0*/  FENCE.VIEW.ASYNC.S ;  /* 0x00000000000073c6 */ /* 0x000ea40000000000 */
[----:B--2---:R4:W2:Y:S08]  /*0ec0*/  SYNCS.EXCH.64 URZ, [UR5+0x2b0], UR8 ;  /* 0x0002b00805ff75b2 */ /* 0x0048b00008000100 */
[----:B------:R4:W3:Y:S01]  /*0ed0*/  SYNCS.EXCH.64 URZ, [UR5+0x2c0], UR6 ;  /* 0x0002c00605ff75b2 */ /* 0x0008e20008000100 */
[----:B------:R4:W1:Y:S01]  /*0ee0*/  SYNCS.EXCH.64 URZ, [UR5+0x2b8], UR8 ;  /* 0x0002b80805ff75b2 */ /* 0x0008620008000100 */
[----:B------:R4:W1:Y:S02]  /*0ef0*/  SYNCS.EXCH.64 URZ, [UR5+0x2c8], UR6 ;  /* 0x0002c80605ff75b2 */ /* 0x0008640008000100 */
[----:B----4-:R-:W-:Y:S01]  /*0f00*/  NOP ;  /* 0x0000000000007918 */ /* 0x010fe20000000000 */
.L_x_13:
[----:B------:R-:W4:Y:S01]  /*0f10*/  SHFL.IDX PT, R0, R142, RZ, 0x1f ;  /* 0x00001fff8e007589 */ /* 0x000f2200000e0000 */
[----:B------:R-:W-:Y:S01]  /*0f20*/  NOP ;  /* 0x0000000000007918 */ /* 0x000fe20000000000 */
[----:B----4-:R-:W-:-:S13]  /*0f30*/  ISETP.NE.AND P1, PT, R0, 0x5, PT ;  /* 0x000000050000780c */ /* 0x010fda0003f25270 */
[----:B------:R-:W-:Y:S05]  /*0f40*/  @P1 BRA `(.L_x_14) ;  /* 0x0000000000541947 */ /* 0x000fea0003800000 */
[----:B--23--:R-:W-:Y:S01]  /*0f50*/  UMOV UR6, 0x400 ;  /* 0x0000040000067882 */ /* 0x00cfe20000000000 */
        /* <DEDUP_REMOVED lines=14> */
[----:B------:R4:W1:Y:S01]  /*1040*/  SYNCS.EXCH.64 URZ, [UR6+0x2f8], UR4 ;  /* 0x0002f80406ff75b2 */ /* 0x0008620008000100 */
[----:B------:R4:W1:Y:S01]  /*1050*/  SYNCS.EXCH.64 URZ, [UR6+0x2e0], UR8 ;  /* 0x0002e00806ff75b2 */ /* 0x0008620008000100 */
[----:B------:R4:W1:Y:S01]  /*1060*/  SYNCS.EXCH.64 URZ, [UR6+0x300], UR4 ;  /* 0x0003000406ff75b2 */ /* 0x0008620008000100 */
[----:B------:R4:W1:Y:S01]  /*1070*/  SYNCS.EXCH.64 URZ, [UR6+0x2e8], UR8 ;  /* 0x0002e80806ff75b2 */ /* 0x0008620008000100 */
[----:B------:R4:W1:Y:S02]  /*1080*/  SYNCS.EXCH.64 URZ, [UR6+0x308], UR4 ;  /* 0x0003080406ff75b2 */ /* 0x0008640008000100 */
[----:B----4-:R-:W-:Y:S01]  /*1090*/  NOP ;  /* 0x0000000000007918 */ /* 0x010fe20000000000 */
.L_x_14:
[----:B------:R-:W4:Y:S01]  /*10a0*/  SHFL.IDX PT, R0, R142, RZ, 0x1f ;  /* 0x00001fff8e007589 */ /* 0x000f2200000e0000 */
[----:B------:R-:W-:Y:S01]  /*10b0*/  ISETP.NE.OR P0, PT, RZ, UR11, !P0 ;  /* 0x0000000bff007c0c */ /* 0x000fe2000c705670 */
[----:B------:R-:W-:Y:S01]  /*10c0*/  NOP ;  /* 0x0000000000007918 */ /* 0x000fe20000000000 */
[----:B----4-:R-:W-:-:S13]  /*10d0*/  ISETP.NE.AND P1, PT, R0, 0x3, PT ;  /* 0x000000030000780c */ /* 0x010fda0003f25270 */
[----:B------:R-:W-:Y:S05]  /*10e0*/  @P1 BRA `(.L_x_15) ;  /* 0x0000000000341947 */ /* 0x000fea0003800000 */
[----:B--23--:R-:W-:Y:S01]  /*10f0*/  UMOV UR5, 0x400 ;  /* 0x0000040000057882 */ /* 0x00cfe20000000000 */
[----:B------:R-:W-:Y:S01]  /*1100*/  UMOV UR4, 0x20 ;  /* 0x0000002000047882 */ /* 0x000fe20000000000 */
[----:B------:R-:W-:Y:S02]  /*1110*/  ULEA UR5, UR54, UR5, 0x18 ;  /* 0x0000000536057291 */ /* 0x000fe4000f8ec0ff */
[----:B------:R-:W-:-:S04]  /*1120*/  UIADD3 UR6, UPT, UPT, -UR4, 0x100000, URZ ;  /* 0x0010000004067890 */ /* 0x000fc8000fffe1ff */
[----:B------:R-:W-:Y:S02]  /*1130*/  USHF.L.U32 UR7, UR6, 0xb, URZ ;  /* 0x0000000b06077899 */ /* 0x000fe400080006ff */
[----:B------:R-:W-:Y:S01]  /*1140*/  USHF.L.U32 UR6, UR6, 0x1, URZ ;  /* 0x0000000106067899 */ /* 0x000fe200080006ff */
[----:B------:R-:W-:Y:S01]  /*1150*/  ELECT P1, URZ, PT ;  /* 0x0000000000ff782f */ /* 0x000fe20003820000 */
[----:B------:R-:W2:Y:S10]  /*1160*/  FENCE.VIEW.ASYNC.S ;  /* 0x00000000000073c6 */ /* 0x000eb40000000000 */
[----:B--2---:R4:W2:Y:S01]  /*1170*/  SYNCS.EXCH.64 URZ, [UR5+0x310], UR6 ;  /* 0x0003100605ff75b2 */ /* 0x0048a20008000100 */
[----:B------:R4:W3:Y:S01]  /*1180*/  SYNCS.EXCH.64 URZ, [UR5+0x320], UR6 ;  /* 0x0003200605ff75b2 */ /* 0x0008e20008000100 */
[----:B------:R4:W1:Y:S01]  /*1190*/  SYNCS.EXCH.64 URZ, [UR5+0x318], UR6 ;  /* 0x0003180605ff75b2 */ /* 0x0008620008000100 */
[----:B------:R4:W1:Y:S02]  /*11a0*/  SYNCS.EXCH.64 URZ, [UR5+0x328], UR6 ;  /* 0x0003280605ff75b2 */ /* 0x0008640008000100 */
[----:B----4-:R-:W-:Y:S01]  /*11b0*/  NOP ;  /* 0x0000000000007918 */ /* 0x010fe20000000000 */
.L_x_15:
[----:B------:R-:W4:Y:S01]  /*11c0*/  LDCU UR12, c[0x0][0x36c] ;  /* 0x00006d80ff0c77ac */ /* 0x000f220008000800 */
[----:B------:R-:W-:Y:S01]  /*11d0*/  LOP3.LUT R0, R131, 0x1f, RZ, 0xc0, !PT ;  /* 0x0000001f83007812 */ /* 0x000fe200078ec0ff */
[----:B------:R-:W-:Y:S01]  /*11e0*/  NOP ;  /* 0x0000000000007918 */ /* 0x000fe20000000000 */
[----:B------:R-:W-:Y:S01]  /*11f0*/  VOTEU.ALL UP0, P0 ;  /* 0x0000000000ff7886 */ /* 0x000fe20000000000 */
[----:B--23--:R-:W-:Y:S01]  /*1200*/  UMOV UR6, 0x20 ;  /* 0x0000002000067882 */ /* 0x00cfe20000000000 */
[----:B------:R-:W-:-:S03]  /*1210*/  UISETP.NE.AND UP6, UPT, UR11, URZ, UPT ;  /* 0x000000ff0b00728c */ /* 0x000fc6000bfc5270 */
[----:B------:R-:W-:Y:S01]  /*1220*/  @!UP0 UMOV UR4, 0x400 ;  /* 0x0000040000048882 */ /* 0x000fe20000000000 */
[----:B------:R-:W-:-:S04]  /*1230*/  @!UP0 UIADD3 UR6, UPT, UPT, -UR6, 0x100000, URZ ;  /* 0x0010000006068890 */ /* 0x000fc8000fffe1ff */
[----:B------:R-:W-:Y:S02]  /*1240*/  @!UP0 USHF.L.U32 UR7, UR6, 0xb, URZ ;  /* 0x0000000b06078899 */ /* 0x000fe400080006ff */
[----:B------:R-:W-:Y:S02]  /*1250*/  @!UP0 USHF.L.U32 UR6, UR6, 0x1, URZ ;  /* 0x0000000106068899 */ /* 0x000fe400080006ff */
[----:B------:R-:W-:Y:S01]  /*1260*/  @!UP0 ULEA UR4, UR54, UR4, 0x18 ;  /* 0x0000000436048291 */ /* 0x000fe2000f8ec0ff */
[----:B------:R-:W-:Y:S01]  /*1270*/  VOTEU.ALL UP0, P0 ;  /* 0x0000000000ff7886 */ /* 0x000fe20000000000 */
[----:B----4-:R-:W-:Y:S01]  /*1280*/  UISETP.EQ.U32.AND UP1, UPT, UR12, 0x1, UPT ;  /* 0x000000010c00788c */ /* 0x010fe2000bf22070 */
[----:B------:R-:W2:Y:S09]  /*1290*/  FENCE.VIEW.ASYNC.S ;  /* 0x00000000000073c6 */ /* 0x000eb20000000000 */
[----:B--2---:R2:W3:Y:S02]  /*12a0*/  @!UP0 SYNCS.EXCH.64 URZ, [UR4+0x330], UR6 ;  /* 0x0003300604ff85b2 */ /* 0x0044e40008000100 */
[----:B--2---:R-:W-:Y:S01]  /*12b0*/  UP2UR UR4, UPR, URZ, 0x2 ;  /* 0x00000002ff047883 */ /* 0x004fe20008000000 */
[----:B------:R-:W-:Y:S11]  /*12c0*/  BRA.U !UP1, `(.L_x_16) ;  /* 0x0000000109087547 */ /* 0x000ff6000b800000 */
[----:B-1-3--:R-:W-:Y:S01]  /*12d0*/  UCGABAR_ARV ;  /* 0x00000000000079c7 */ /* 0x00afe20008000000 */
[----:B------:R-:W-:Y:S05]  /*12e0*/  BRA `(.L_x_17) ;  /* 0x0000000000047947 */ /* 0x000fea0003800000 */
.L_x_16:
[----:B-1-3--:R-:W-:Y:S01]  /*12f0*/  NOP ;  /* 0x0000000000007918 */ /* 0x00afe20000000000 */
.L_x_17:
[----:B------:R-:W1:Y:S01]  /*1300*/  S2UR UR10, SR_CTAID.X ;  /* 0x00000000000a79c3 */ /* 0x000e620000002500 */
[----:B------:R-:W-:-:S05]  /*1310*/  CS2R.32 R3, SR_CgaSize ;  /* 0x0000000000037805 */ /* 0x000fca0000008a00 */
[----:B------:R-:W-:-:S05]  /*1320*/  IMAD R3, R3, -0xa0, RZ ;  /* 0xffffff6003037824 */ /* 0x000fca00078e02ff */
[----:B------:R-:W-:-:S14]  /*1330*/  R2UR UR5, R3 ;  /* 0x00000000030572ca */ /* 0x000fdc00000e0000 */
[----:B------:R-:W2:Y:S01]  /*1340*/  LDCU UR5, c[0x0][UR5+0x2b0] ;  /* 0x00005600050577ac */ /* 0x000ea20008000800 */
[----:B------:R-:W-:-:S05]  /*1350*/  CS2R.32 R3, SR_CgaSize ;  /* 0x0000000000037805 */ /* 0x000fca0000008a00 */
[----:B------:R-:W-:-:S05]  /*1360*/  IMAD R3, R3, -0xa0, RZ ;  /* 0xffffff6003037824 */ /* 0x000fca00078e02ff */
[----:B------:R-:W-:-:S14]  /*1370*/  R2UR UR4, R3 ;  /* 0x00000000030472ca */ /* 0x000fdc00000e0000 */
[----:B------:R-:W3:Y:S01]  /*1380*/  LDCU UR4, c[0x0][UR4+0x2b4] ;  /* 0x00005680040477ac */ /* 0x000ee20008000800 */
[----:B------:R-:W4:Y:S01]  /*1390*/  S2UR UR51, SR_CTAID.Y ;  /* 0x00000000003379c3 */ /* 0x000f220000002600 */
[----:B------:R-:W-:-:S05]  /*13a0*/  CS2R.32 R3, SR_CgaSize ;  /* 0x0000000000037805 */ /* 0x000fca0000008a00 */
[----:B------:R-:W-:-:S05]  /*13b0*/  IMAD R3, R3, -0xa0, RZ ;  /* 0xffffff6003037824 */ /* 0x000fca00078e02ff */
[----:B------:R-:W-:-:S14]  /*13c0*/  R2UR UR7, R3 ;  /* 0x00000000030772ca */ /* 0x000fdc00000e0000 */
[----:B------:R-:W3:Y:S01]  /*13d0*/  LDCU UR7, c[0x0][UR7+0x2a0] ;  /* 0x00005400070777ac */ /* 0x000ee20008000800 */
[----:B------:R-:W-:-:S05]  /*13e0*/  CS2R.32 R3, SR_CgaSize ;  /* 0x0000000000037805 */ /* 0x000fca0000008a00 */
[----:B------:R-:W-:-:S05]  /*13f0*/  IMAD R3, R3, -0xa0, RZ ;  /* 0xffffff6003037824 */ /* 0x000fca00078e02ff */
[----:B------:R-:W-:-:S14]  /*1400*/  R2UR UR6, R3 ;  /* 0x00000000030672ca */ /* 0x000fdc00000e0000 */
[----:B------:R-:W3:Y:S01]  /*1410*/  LDCU UR6, c[0x0][UR6+0x2a4] ;  /* 0x00005480060677ac */ /* 0x000ee20008000800 */
[----:B------:R-:W-:Y:S02]  /*1420*/  USHF.R.U32.HI UR31, URZ, 0x1, UR54 ;  /* 0x00000001ff1f7899 */ /* 0x000fe40008011636 */
[----:B------:R-:W-:Y:S02]  /*1430*/  USHF.R.U32.HI UR30, URZ, 0x2, UR54 ;  /* 0x00000002ff1e7899 */ /* 0x000fe40008011636 */
[----:B------:R-:W-:Y:S02]  /*1440*/  USHF.L.U32 UR16, UR54, 0x9, URZ ;  /* 0x0000000936107899 */ /* 0x000fe400080006ff */
[----:B------:R-:W-:Y:S01]  /*1450*/  USHF.L.U32 UR15, UR54, 0x8, URZ ;  /* 0x00000008360f7899 */ /* 0x000fe200080006ff */
[----:B-1----:R-:W-:Y:S01]  /*1460*/  I2FP.F32.U32 R3, UR10 ;  /* 0x0000000a00037c45 */ /* 0x002fe20008201000 */
[----:B------:R-:W1:Y:S04]  /*1470*/  LDCU UR20, c[0x0][0xb24] ;  /* 0x00016480ff1477ac */ /* 0x000e680008000800 */
[----:B--2---:R-:W-:Y:S01]  /*1480*/  FMUL R3, R3, UR5 ;  /* 0x0000000503037c20 */ /* 0x004fe20008400000 */
[----:B------:R-:W-:Y:S01]  /*1490*/  ULOP3.LUT UR5, UR54, 0x3, URZ, 0xc0, !UPT ;  /* 0x0000000336057892 */ /* 0x000fe2000f8ec0ff */
[----:B----4-:R-:W-:Y:S01]  /*14a0*/  I2FP.F32.U32 R2, UR51 ;  /* 0x0000003300027c45 */ /* 0x010fe20008201000 */
[----:B------:R-:W2:Y:S03]  /*14b0*/  LDCU UR37, c[0x0][0xb24] ;  /* 0x00016480ff2577ac */ /* 0x000ea60008000800 */
[----:B------:R-:W4:Y:S01]  /*14c0*/  F2I.U32.TRUNC.NTZ R3, R3 ;  /* 0x0000000300037305 */ /* 0x000f22000020f000 */
[----:B---3--:R-:W-:Y:S01]  /*14d0*/  FMUL R2, R2, UR4 ;  /* 0x0000000402027c20 */ /* 0x008fe20008400000 */
[----:B------:R-:W-:-:S02]  /*14e0*/  ULOP3.LUT UR4, UR54, 0x4, URZ, 0xc0, !UPT ;  /* 0x0000000436047892 */ /* 0x000fc4000f8ec0ff */
[----:B------:R-:W-:Y:S02]  /*14f0*/  UISETP.GT.U32.AND UP1, UPT, UR5, 0xffff, UPT ;  /* 0x0000ffff0500788c */ /* 0x000fe4000bf24070 */
[----:B------:R-:W-:Y:S02]  /*1500*/  ULOP3.LUT UR4, UR4, 0x1, UR54, 0xf8, !UPT ;  /* 0x0000000104047892 */ /* 0x000fe4000f8ef836 */
[----:B------:R-:W3:Y:S01]  /*1510*/  F2I.U32.TRUNC.NTZ R2, R2 ;  /* 0x0000000200027305 */ /* 0x000ee2000020f000 */
[----:B------:R-:W1:Y:S01]  /*1520*/  LDCU UR19, c[0x0][0xb30] ;  /* 0x00016600ff1377ac */ /* 0x000e620008000800 */
[----:B------:R-:W-:Y:S01]  /*1530*/  UISETP.GT.U32.AND UP0, UPT, UR4, 0xffff, UPT ;  /* 0x0000ffff0400788c */ /* 0x000fe2000bf04070 */
[----:B----4-:R-:W-:Y:S01]  /*1540*/  R2UR UR49, R3 ;  /* 0x00000000033172ca */ /* 0x010fe200000e0000 */
[----:B------:R-:W-:Y:S01]  /*1550*/  UMOV UR14, 0x11 ;  /* 0x00000011000e7882 */ /* 0x000fe20000000000 */
[----:B------:R-:W-:Y:S01]  /*1560*/  PRMT R3, RZ, 0x7610, R3 ;  /* 0x00007610ff037816 */ /* 0x000fe20000000003 */
[----:B------:R-:W-:Y:S01]  /*1570*/  UMOV UR13, 0x5 ;  /* 0x00000005000d7882 */ /* 0x000fe20000000000 */
[----:B------:R-:W-:-:S02]  /*1580*/  USEL UR5, UR5, 0xffff, !UP1 ;  /* 0x0000ffff05057887 */ /* 0x000fc4000c800000 */
[----:B------:R-:W-:Y:S01]  /*1590*/  USEL UR4, UR4, 0xffff, !UP0 ;  /* 0x0000ffff04047887 */ /* 0x000fe2000c000000 */
[----:B---3--:R-:W-:Y:S02]  /*15a0*/  R2UR UR48, R2 ;  /* 0x00000000023072ca */ /* 0x008fe400000e0000 */
[----:B------:R-:W-:-:S04]  /*15b0*/  PRMT R2, RZ, 0x7610, R2 ;  /* 0x00007610ff027816 */ /* 0x000fc80000000002 */
[----:B------:R-:W-:-:S04]  /*15c0*/  UIADD3 UR49, UPT, UPT, -UR49, URZ, URZ ;  /* 0x000000ff31317290 */ /* 0x000fc8000fffe1ff */
[----:B------:R-:W-:-:S03]  /*15d0*/  UIMAD UR49, UR7, UR49, UR10 ;  /* 0x00000031073172a4 */ /* 0x000fc6000f8e020a */
[----:B------:R-:W-:-:S04]  /*15e0*/  UIADD3 UR48, UPT, UPT, -UR48, URZ, URZ ;  /* 0x000000ff30307290 */ /* 0x000fc8000fffe1ff */
[----:B------:R-:W-:Y:S01]  /*15f0*/  UIMAD UR48, UR6, UR48, UR51 ;  /* 0x00000030063072a4 */ /* 0x000fe2000f8e0233 */
[----:B-12---:R-:W-:Y:S11]  /*1600*/  BRA.U UP6, `(.L_x_18) ;  /* 0x0000000106647547 */ /* 0x006ff6000b800000 */
[----:B------:R-:W-:Y:S02]  /*1610*/  UISETP.NE.AND UP0, UPT, UR48, URZ, UPT ;  /* 0x000000ff3000728c */ /* 0x000fe4000bf05270 */
[----:B------:R-:W-:Y:S02]  /*1620*/  UISETP.NE.AND UP2, UPT, UR48, 0x1, UPT ;  /* 0x000000013000788c */ /* 0x000fe4000bf45270 */
[----:B------:R-:W-:Y:S02]  /*1630*/  ULOP3.LUT UR7, UR49, 0x2, URZ, 0x3c, !UPT ;  /* 0x0000000231077892 */ /* 0x000fe4000f8e3cff */
[----:B------:R-:W-:Y:S02]  /*1640*/  UISETP.GT.U32.AND UP4, UPT, UR49, 0x1, UP0 ;  /* 0x000000013100788c */ /* 0x000fe40008784070 */
[----:B------:R-:W-:Y:S02]  /*1650*/  UISETP.GT.U32.AND UP3, UPT, UR49, 0x1, UP2 ;  /* 0x000000013100788c */ /* 0x000fe40009764070 */
[----:B------:R-:W-:-:S02]  /*1660*/  UISETP.GT.U32.AND UP1, UPT, UR7, 0x1, UP0 ;  /* 0x000000010700788c */ /* 0x000fc40008724070 */
[----:B------:R-:W-:Y:S02]  /*1670*/  UISETP.GT.U32.AND UP0, UPT, UR7, 0x1, UP2 ;  /* 0x000000010700788c */ /* 0x000fe40009704070 */
[----:B------:R-:W-:Y:S02]  /*1680*/  USEL UR8, URZ, 0x1, UP4 ;  /* 0x00000001ff087887 */ /* 0x000fe4000a000000 */
[----:B------:R-:W-:Y:S02]  /*1690*/  USEL UR7, URZ, 0x10, UP3 ;  /* 0x00000010ff077887 */ /* 0x000fe40009800000 */
[----:B------:R-:W-:Y:S02]  /*16a0*/  USEL UR22, URZ, 0x2, UP4 ;  /* 0x00000002ff167887 */ /* 0x000fe4000a000000 */
[----:B------:R-:W-:Y:S02]  /*16b0*/  USEL UR21, URZ, 0x20, UP3 ;  /* 0x00000020ff157887 */ /* 0x000fe40009800000 */
[----:B------:R-:W-:-:S02]  /*16c0*/  USEL UR9, URZ, 0x4, UP1 ;  /* 0x00000004ff097887 */ /* 0x000fc40008800000 */
[----:B------:R-:W-:Y:S02]  /*16d0*/  UIADD3 UR22, UPT, UPT, UR22, UR7, UR8 ;  /* 0x0000000716167290 */ /* 0x000fe4000fffe008 */
[----:B------:R-:W-:Y:S02]  /*16e0*/  USEL UR7, URZ, 0x8, UP1 ;  /* 0x00000008ff077887 */ /* 0x000fe40008800000 */
[----:B------:R-:W-:Y:S02]  /*16f0*/  ULOP3.LUT UR6, UR49, 0xfffffffe, URZ, 0xc0, !UPT ;  /* 0xfffffffe31067892 */ /* 0x000fe4000f8ec0ff */
[----:B------:R-:W-:Y:S02]  /*1700*/  USEL UR8, URZ, 0x40, UP0 ;  /* 0x00000040ff087887 */ /* 0x000fe40008000000 */
[----:B------:R-:W-:Y:S02]  /*1710*/  UIADD3 UR9, UPT, UPT, UR9, UR21, UR22 ;  /* 0x0000001509097290 */ /* 0x000fe4000fffe016 */
[----:B------:R-:W-:-:S02]  /*1720*/  ULEA UR6, UR48, UR6, 0x2 ;  /* 0x0000000630067291 */ /* 0x000fc4000f8e10ff */
[----:B------:R-:W-:Y:S02]  /*1730*/  USEL UR21, URZ, 0x80, UP0 ;  /* 0x00000080ff157887 */ /* 0x000fe40008000000 */
[----:B------:R-:W-:-:S03]  /*1740*/  UIADD3 UR8, UPT, UPT, UR7, UR8, UR9 ;  /* 0x0000000807087290 */ /* 0x000fc6000fffe009 */
[----:B------:R-:W-:Y:S01]  /*1750*/  UMOV UR7, 0x3 ;  /* 0x0000000300077882 */ /* 0x000fe20000000000 */
[----:B------:R-:W-:Y:S02]  /*1760*/  UIADD3 UR8, UPT, UPT, UR8, UR21, URZ ;  /* 0x0000001508087290 */ /* 0x000fe4000fffe0ff */
[----:B------:R-:W-:-:S04]  /*1770*/  USHF.L.U32 UR6, UR7, UR6, URZ ;  /* 0x0000000607067299 */ /* 0x000fc800080006ff */
[----:B------:R-:W-:Y:S02]  /*1780*/  MOV R3, UR8 ;  /* 0x0000000800037c02 */ /* 0x000fe40008000f00 */
[----:B------:R-:W-:-:S07]  /*1790*/  MOV R2, UR6 ;  /* 0x0000000600027c02 */ /* 0x000fce0008000f00 */
.L_x_18:
[----:B------:R-:W1:Y:S01]  /*17a0*/  S2UR UR36, SR_CTAID.Z ;  /* 0x00000000002479c3 */ /* 0x000e620000002700 */
[----:B------:R-:W-:Y:S02]  /*17b0*/  UISETP.GE.AND UP0, UPT, UR20, 0x1, UPT ;  /* 0x000000011400788c */ /* 0x000fe4000bf06270 */
[----:B------:R-:W-:Y:S02]  /*17c0*/  ULOP3.LUT UR5, UR5, 0xffff, URZ, 0xc0, !UPT ;  /* 0x0000ffff05057892 */ /* 0x000fe4000f8ec0ff */
[----:B------:R-:W-:Y:S02]  /*17d0*/  ULOP3.LUT UR4, UR4, 0xffff, URZ, 0xc0, !UPT ;  /* 0x0000ffff04047892 */ /* 0x000fe4000f8ec0ff */
[----:B------:R-:W-:Y:S02]  /*17e0*/  UISETP.NE.AND UP3, UPT, UR11, 0x2, UPT ;  /* 0x000000020b00788c */ /* 0x000fe4000bf65270 */
[----:B------:R-:W-:Y:S02]  /*17f0*/  ULOP3.LUT UR31, UR31, 0x1, URZ, 0xc0, !UPT ;  /* 0x000000011f1f7892 */ /* 0x000fe4000f8ec0ff */
[----:B------:R-:W-:-:S02]  /*1800*/  ULOP3.LUT UR30, UR30, 0x1, URZ, 0xc0, !UPT ;  /* 0x000000011e1e7892 */ /* 0x000fc4000f8ec0ff */
[----:B------:R-:W-:Y:S02]  /*1810*/  ULOP3.LUT UR16, UR16, 0x800, URZ, 0xc0, !UPT ;  /* 0x0000080010107892 */ /* 0x000fe4000f8ec0ff */
[----:B------:R-:W-:Y:S02]  /*1820*/  ULOP3.LUT UR15, UR15, 0x200, URZ, 0xc0, !UPT ;  /* 0x000002000f0f7892 */ /* 0x000fe4000f8ec0ff */
[----:B------:R-:W-:Y:S02]  /*1830*/  USHF.L.U32 UR14, UR14, UR5, URZ ;  /* 0x000000050e0e7299 */ /* 0x000fe400080006ff */
[----:B------:R-:W-:Y:S01]  /*1840*/  USHF.L.U32 UR13, UR13, UR4, URZ ;  /* 0x000000040d0d7299 */ /* 0x000fe200080006ff */
[----:B------:R-:W-:Y:S01]  /*1850*/  UMOV UR50, UR10 ;  /* 0x0000000a00327c82 */ /* 0x000fe20008000000 */
[----:B------:R-:W-:Y:S10]  /*1860*/  BRA.U !UP0, `(.L_x_19) ;  /* 0x0000000108b87547 */ /* 0x000ff4000b800000 */
[----:B------:R-:W2:Y:S01]  /*1870*/  LDCU.128 UR4, c[0x0][0xb10] ;  /* 0x00016200ff0477ac */ /* 0x000ea20008000c00 */
[----:B------:R-:W3:Y:S01]  /*1880*/  LDCU UR23, c[0x0][0x370] ;  /* 0x00006e00ff1777ac */ /* 0x000ee20008000800 */
[----:B------:R-:W4:Y:S01]  /*1890*/  LDCU UR22, c[0x0][0x374] ;  /* 0x00006e80ff1677ac */ /* 0x000f220008000800 */
[----:B------:R-:W1:Y:S01]  /*18a0*/  LDCU UR50, c[0x0][0xb0c] ;  /* 0x00016180ff3277ac */ /* 0x000e620008000800 */
[----:B------:R-:W3:Y:S01]  /*18b0*/  LDCU UR21, c[0x0][0xb20] ;  /* 0x00016400ff1577ac */ /* 0x000ee20008000800 */
[----:B------:R-:W3:Y:S01]  /*18c0*/  LDCU.64 UR8, c[0x0][0xb28] ;  /* 0x00016500ff0877ac */ /* 0x000ee20008000a00 */
[----:B--2---:R-:W-:Y:S02]  /*18d0*/  UISETP.NE.AND UP0, UPT, UR6, 0x1, UPT ;  /* 0x000000010600788c */ /* 0x004fe4000bf05270 */
[----:B----4-:R-:W-:Y:S02]  /*18e0*/  UIMAD.WIDE.U32 UR28, UR22, UR7, URZ ;  /* 0x00000007161c72a5 */ /* 0x010fe4000f8e00ff */
[----:B------:R-:W-:-:S02]  /*18f0*/  UISETP.NE.AND UP2, UPT, UR20, 0x1, UPT ;  /* 0x000000011400788c */ /* 0x000fc4000bf45270 */
[----:B-1----:R-:W-:Y:S02]  /*1900*/  UISETP.NE.AND UP1, UPT, UR50, 0x1, UPT ;  /* 0x000000013200788c */ /* 0x002fe4000bf25270 */
[----:B------:R-:W-:Y:S02]  /*1910*/  UIMAD.WIDE.U32 UR32, UR51, UR7, URZ ;  /* 0x00000007332072a5 */ /* 0x000fe4000f8e00ff */
[----:B---3--:R-:W-:Y:S01]  /*1920*/  UIMAD.WIDE.U32 UR24, UR23, UR4, URZ ;  /* 0x00000004171872a5 */ /* 0x008fe2000f8e00ff */
[----:B------:R-:W-:Y:S01]  /*1930*/  UMOV UR7, UR29 ;  /* 0x0000001d00077c82 */ /* 0x000fe20008000000 */
[----:B------:R-:W-:Y:S02]  /*1940*/  UIMAD.WIDE.U32 UR28, UR10, UR4, URZ ;  /* 0x000000040a1c72a5 */ /* 0x000fe4000f8e00ff */
[----:B------:R-:W-:-:S03]  /*1950*/  @UP0 USHF.R.U32.HI UR22, URZ, UR21, UR7 ;  /* 0x00000015ff160299 */ /* 0x000fc60008011607 */
[----:B------:R-:W-:Y:S02]  /*1960*/  @UP1 USHF.R.U32.HI UR23, URZ, UR5, UR25 ;  /* 0x00000005ff171299 */ /* 0x000fe40008011619 */
[----:B------:R-:W-:Y:S02]  /*1970*/  UIMAD.WIDE.U32 UR24, UR22, UR8, URZ ;  /* 0x00000008161872a5 */ /* 0x000fe4000f8e00ff */
[----:B------:R-:W-:Y:S02]  /*1980*/  USHF.R.U32.HI UR33, URZ, UR21, UR33 ;  /* 0x00000015ff217299 */ /* 0x000fe40008011621 */
[----:B------:R-:W-:Y:S02]  /*1990*/  UIMAD.WIDE.U32 UR34, UR23, UR8, URZ ;  /* 0x00000008172272a5 */ /* 0x000fe4000f8e00ff */
[----:B------:R-:W-:Y:S02]  /*19a0*/  @UP2 USHF.R.U32.HI UR22, URZ, UR9, UR25 ;  /* 0x00000009ff162299 */ /* 0x000fe40008011619 */
[----:B------:R-:W-:-:S02]  /*19b0*/  USHF.R.U32.HI UR29, URZ, UR5, UR29 ;  /* 0x00000005ff1d7299 */ /* 0x000fc4000801161d */
[----:B------:R-:W-:Y:S02]  /*19c0*/  USEL UR33, UR51, UR33, !UP0 ;  /* 0x0000002133217287 */ /* 0x000fe4000c000000 */
[----:B------:R-:W-:Y:S02]  /*19d0*/  @UP2 USHF.R.U32.HI UR23, URZ, UR9, UR35 ;  /* 0x00000009ff172299 */ /* 0x000fe40008011623 */
[----:B------:R-:W-:Y:S02]  /*19e0*/  UIMAD UR22, UR22, UR20, URZ ;  /* 0x00000014161672a4 */ /* 0x000fe4000f8e02ff */
[----:B------:R-:W-:Y:S02]  /*19f0*/  USEL UR29, UR10, UR29, !UP1 ;  /* 0x0000001d0a1d7287 */ /* 0x000fe4000c800000 */
[----:B------:R-:W-:Y:S02]  /*1a00*/  UIMAD UR4, UR23, UR20, URZ ;  /* 0x00000014170472a4 */ /* 0x000fe4000f8e02ff */
[----:B------:R-:W-:-:S02]  /*1a10*/  UISETP.GE.AND UP0, UPT, UR33, UR22, UPT ;  /* 0x000000162100728c */ /* 0x000fc4000bf06270 */
[----:B------:R-:W-:Y:S02]  /*1a20*/  UIMAD.WIDE.U32 UR34, UR33, UR8, URZ ;  /* 0x00000008212272a5 */ /* 0x000fe4000f8e00ff */
[----:B------:R-:W-:Y:S02]  /*1a30*/  UISETP.GE.OR UP0, UPT, UR29, UR4, UP0 ;  /* 0x000000041d00728c */ /* 0x000fe40008706670 */
[----:B------:R-:W-:Y:S02]  /*1a40*/  USHF.R.U32.HI UR4, URZ, UR9, UR35 ;  /* 0x00000009ff047299 */ /* 0x000fe40008011623 */
[----:B------:R-:W-:Y:S02]  /*1a50*/  UIMAD.WIDE.U32 UR24, UR29, UR8, URZ ;  /* 0x000000081d1872a5 */ /* 0x000fe4000f8e00ff */
[----:B------:R-:W-:Y:S02]  /*1a60*/  USEL UR4, UR33, UR4, !UP2 ;  /* 0x0000000421047287 */ /* 0x000fe4000d000000 */
[----:B------:R-:W-:-:S02]  /*1a70*/  UIADD3 UR5, UPT, UPT, -UR33, URZ, URZ ;  /* 0x000000ff21057290 */ /* 0x000fc4000fffe1ff */
[----:B------:R-:W-:Y:S02]  /*1a80*/  UIADD3 UR8, UPT, UPT, -UR4, URZ, URZ ;  /* 0x000000ff04087290 */ /* 0x000fe4000fffe1ff */
[----:B------:R-:W-:Y:S02]  /*1a90*/  @!UP0 USHF.R.U32.HI UR9, URZ, UR9, UR25 ;  /* 0x00000009ff098299 */ /* 0x000fe40008011619 */
[----:B------:R-:W-:Y:S02]  /*1aa0*/  UIMAD UR8, UR20, UR8, UR33 ;  /* 0x00000008140872a4 */ /* 0x000fe4000f8e0221 */
[----:B------:R-:W-:Y:S02]  /*1ab0*/  @!UP0 USEL UR9, UR29, UR9, !UP2 ;  /* 0x000000091d098287 */ /* 0x000fe4000d000000 */
[----:B------:R-:W-:Y:S02]  /*1ac0*/  UIADD3 UR7, UPT, UPT, -UR29, URZ, URZ ;  /* 0x000000ff1d077290 */ /* 0x000fe4000fffe1ff */
[----:B------:R-:W-:-:S02]  /*1ad0*/  @!UP0 UIMAD UR8, UR8, UR23, UR9 ;  /* 0x00000017080882a4 */ /* 0x000fc4000f8e0209 */
[----:B------:R-:W-:Y:S02]  /*1ae0*/  @!UP0 UIADD3 UR4, UPT, UPT, UR4, -UR9, URZ ;  /* 0x8000000904048290 */ /* 0x000fe4000fffe0ff */
[----:B------:R-:W-:Y:S02]  /*1af0*/  UIMAD UR5, UR6, UR5, UR51 ;  /* 0x00000005060572a4 */ /* 0x000fe4000f8e0233 */
[----:B------:R-:W-:Y:S02]  /*1b00*/  @!UP0 UIMAD UR33, UR4, UR20, UR29 ;  /* 0x00000014042182a4 */ /* 0x000fe4000f8e021d */
[----:B------:R-:W-:Y:S01]  /*1b10*/  UIMAD UR7, UR50, UR7, UR10 ;  /* 0x00000007320772a4 */ /* 0x000fe2000f8e020a */
[----:B------:R-:W-:Y:S01]  /*1b20*/  @!UP0 UMOV UR29, UR8 ;  /* 0x00000008001d8c82 */ /* 0x000fe20008000000 */
[----:B------:R-:W-:Y:S02]  /*1b30*/  UIMAD UR51, UR33, UR6, UR5 ;  /* 0x00000006213372a4 */ /* 0x000fe4000f8e0205 */
[----:B------:R-:W-:-:S12]  /*1b40*/  UIMAD UR50, UR29, UR50, UR7 ;  /* 0x000000321d3272a4 */ /* 0x000fd8000f8e0207 */
.L_x_19:
[----:B------:R-:W-:-:S09]  /*1b50*/  UISETP.NE.AND UP0, UPT, UR19, 0x1, UPT ;  /* 0x000000011300788c */ /* 0x000fd2000bf05270 */
[----:B------:R-:W-:Y:S05]  /*1b60*/  BRA.U UP0, `(.L_x_20) ;  /* 0x0000000100407547 */ /* 0x000fea000b800000 */
[----:B------:R-:W2:Y:S01]  /*1b70*/  LDCU.128 UR4, c[0x0][0xb10] ;  /* 0x00016200ff0477ac */ /* 0x000ea20008000c00 */
[----:B------:R-:W3:Y:S01]  /*1b80*/  LDCU UR9, c[0x0][0xb0c] ;  /* 0x00016180ff0977ac */ /* 0x000ee20008000800 */
[----:B------:R-:W4:Y:S01]  /*1b90*/  LDCU UR8, c[0x0][0xb20] ;  /* 0x00016400ff0877ac */ /* 0x000f220008000800 */
[----:B--2---:R-:W-:Y:S02]  /*1ba0*/  UIMAD.WIDE.U32 UR22, UR50, UR4, URZ ;  /* 0x00000004321672a5 */ /* 0x004fe4000f8e00ff */
[----:B------:R-:W-:Y:S02]  /*1bb0*/  UIMAD.WIDE.U32 UR20, UR51, UR7, URZ ;  /* 0x00000007331472a5 */ /* 0x000fe4000f8e00ff */
[----:B---3--:R-:W-:Y:S02]  /*1bc0*/  UISETP.NE.AND UP1, UPT, UR9, 0x1, UPT ;  /* 0x000000010900788c */ /* 0x008fe4000bf25270 */
[----:B------:R-:W-:Y:S01]  /*1bd0*/  UISETP.NE.AND UP0, UPT, UR6, 0x1, UPT ;  /* 0x000000010600788c */ /* 0x000fe2000bf05270 */
[----:B------:R-:W-:Y:S01]  /*1be0*/  UMOV UR7, UR23 ;  /* 0x0000001700077c82 */ /* 0x000fe20008000000 */
[----:B----4-:R-:W-:-:S02]  /*1bf0*/  USHF.R.U32.HI UR8, URZ, UR8, UR21 ;  /* 0x00000008ff087299 */ /* 0x010fc40008011615 */
[----:B------:R-:W-:Y:S02]  /*1c00*/  USHF.R.U32.HI UR5, URZ, UR5, UR7 ;  /* 0x00000005ff057299 */ /* 0x000fe40008011607 */
[----:B------:R-:W-:Y:S02]  /*1c10*/  USEL UR8, UR51, UR8, !UP0 ;  /* 0x0000000833087287 */ /* 0x000fe4000c000000 */
[----:B------:R-:W-:-:S04]  /*1c20*/  USEL UR5, UR50, UR5, !UP1 ;  /* 0x0000000532057287 */ /* 0x000fc8000c800000 */
[----:B------:R-:W-:Y:S02]  /*1c30*/  UIADD3 UR4, UPT, UPT, -UR8, UR5, URZ ;  /* 0x0000000508047290 */ /* 0x000fe4000fffe1ff */
[----:B------:R-:W-:Y:S02]  /*1c40*/  UIADD3 UR5, UPT, UPT, UR8, -UR5, URZ ;  /* 0x8000000508057290 */ /* 0x000fe4000fffe0ff */
[----:B------:R-:W-:Y:S02]  /*1c50*/  UIMAD UR51, UR4, UR6, UR51 ;  /* 0x00000006043372a4 */ /* 0x000fe4000f8e0233 */
[----:B------:R-:W-:-:S12]  /*1c60*/  UIMAD UR50, UR5, UR9, UR50 ;  /* 0x00000009053272a4 */ /* 0x000fd8000f8e0232 */
.L_x_20:
[----:B------:R-:W-:-:S09]  /*1c70*/  UISETP.EQ.U32.AND UP0, UPT, UR12, 0x1, UPT ;  /* 0x000000010c00788c */ /* 0x000fd2000bf02070 */
[----:B------:R-:W-:Y:S05]  /*1c80*/  BRA.U !UP0, `(.L_x_21) ;  /* 0x00000001080c7547 */ /* 0x000fea000b800000 */
[----:B------:R-:W-:Y:S01]  /*1c90*/  UCGABAR_WAIT ;  /* 0x0000000000007dc7 */ /* 0x000fe20008000000 */
[----:B------:R-:W-:Y:S01]  /*1ca0*/  CCTL.IVALL ;  /* 0x00000000ff00798f */ /* 0x000fe20002000000 */
[----:B------:R-:W-:Y:S05]  /*1cb0*/  BRA `(.L_x_22) ;  /* 0x0000000000047947 */ /* 0x000fea0003800000 */
.L_x_21:
[----:B------:R-:W-:Y:S06]  /*1cc0*/  BAR.SYNC.DEFER_BLOCKING 0x0 ;  /* 0x0000000000007b1d */ /* 0x000fec0000010000 */
.L_x_22:
[----:B------:R-:W-:Y:S05]  /*1cd0*/  BRA.U UP3, `(.L_x_23) ;  /* 0x0000002503f07547 */ /* 0x000fea000b800000 */
[----:B------:R-:W2:Y:S01]  /*1ce0*/  LDCU UR6, c[0x0][0x38c] ;  /* 0x00007180ff0677ac */ /* 0x000ea20008000800 */
[----:B------:R-:W-:Y:S01]  /*1cf0*/  PLOP3.LUT P1, PT, PT, PT, UP5, 0x80, 0x8 ;  /* 0x000000000008781c */ /* 0x000fe20003f2f058 */
[----:B------:R-:W-:Y:S01]  /*1d00*/  IMAD.MOV.U32 R12, RZ, RZ, 0x1 ;  /* 0x00000001ff0c7424 */ /* 0x000fe200078e00ff */
[----:B------:R-:W-:Y:S01]  /*1d10*/  ISETP.NE.AND P2, PT, R0, RZ, P3 ;  /* 0x000000ff0000720c */ /* 0x000fe20001f45270 */
[----:B------:R-:W-:Y:S01]  /*1d20*/  USHF.L.U32 UR5, UR10, 0x5, URZ ;  /* 0x000000050a057899 */ /* 0x000fe200080006ff */
[----:B------:R-:W-:Y:S01]  /*1d30*/  PLOP3.LUT P1, PT, P1, PT, PT, 0x8, 0x80 ;  /* 0x000000000080781c */ /* 0x000fe20000f2e170 */
[----:B------:R-:W-:Y:S01]  /*1d40*/  USHF.L.U32 UR4, UR10, 0x7, URZ ;  /* 0x000000070a047899 */ /* 0x000fe200080006ff */
[----:B------:R-:W-:Y:S01]  /*1d50*/  CS2R R10, SRZ ;  /* 0x00000000000a7805 */ /* 0x000fe2000001ff00 */
[----:B------:R-:W-:Y:S01]  /*1d60*/  UMOV UR17, 0x400 ;  /* 0x0000040000117882 */ /* 0x000fe20000000000 */
[----:B------:R-:W-:Y:S01]  /*1d70*/  UISETP.NE.AND UP1, UPT, UR11, URZ, UPT ;  /* 0x000000ff0b00728c */ /* 0x000fe2000bf25270 */
[----:B------:R-:W-:Y:S01]  /*1d80*/  IMAD.MOV.U32 R9, RZ, RZ, RZ ;  /* 0x000000ffff097224 */ /* 0x000fe200078e00ff */
[----:B------:R-:W-:Y:S01]  /*1d90*/  ULEA UR17, UR54, UR17, 0x18 ;  /* 0x0000001136117291 */ /* 0x000fe2000f8ec0ff */
[----:B------:R-:W-:Y:S01]  /*1da0*/  IMAD.MOV.U32 R8, RZ, RZ, 0x1 ;  /* 0x00000001ff087424 */ /* 0x000fe200078e00ff */
[----:B------:R-:W-:-:S02]  /*1db0*/  ULOP3.LUT UR5, UR5, 0x20, URZ, 0xc0, !UPT ;  /* 0x0000002005057892 */ /* 0x000fc4000f8ec0ff */
[----:B------:R-:W-:Y:S01]  /*1dc0*/  ULOP3.LUT UR4, UR4, 0x80, URZ, 0xc0, !UPT ;  /* 0x0000008004047892 */ /* 0x000fe2000f8ec0ff */
[----:B------:R-:W3:Y:S01]  /*1dd0*/  LDCU UR19, c[0x0][0x370] ;  /* 0x00006e00ff1377ac */ /* 0x000ee20008000800 */
[----:B--2---:R-:W-:Y:S02]  /*1de0*/  UIADD3 UR7, UPT, UPT, UR6, 0x1f, URZ ;  /* 0x0000001f06077890 */ /* 0x004fe4000fffe0ff */
[----:B------:R-:W-:Y:S02]  /*1df0*/  UIADD3 UR20, UPT, UPT, UR6, 0x3e, URZ ;  /* 0x0000003e06147890 */ /* 0x000fe4000fffe0ff */
[----:B------:R-:W-:Y:S02]  /*1e00*/  USHF.R.S32.HI UR21, URZ, 0x1f, UR7 ;  /* 0x0000001fff157899 */ /* 0x000fe40008011407 */
[----:B------:R-:W-:Y:S02]  /*1e10*/  UIADD3 UR6, UPT, UPT, UR6, -0x1, URZ ;  /* 0xffffffff06067890 */ /* 0x000fe4000fffe0ff */
[----:B------:R-:W-:-:S02]  /*1e20*/  ULEA.HI UR21, UR21, UR7, URZ, 0x5 ;  /* 0x0000000715157291 */ /* 0x000fc4000f8f28ff */
[----:B------:R-:W-:Y:S02]  /*1e30*/  UISETP.GE.U32.AND UP2, UPT, UR6, -0x3f, UPT ;  /* 0xffffffc10600788c */ /* 0x000fe4000bf46070 */
[----:B------:R-:W-:Y:S01]  /*1e40*/  USHF.R.S32.HI UR21, URZ, 0x5, UR21 ;  /* 0x00000005ff157899 */ /* 0x000fe20008011415 */
[----:B------:R-:W2:Y:S03]  /*1e50*/  LDCU.64 UR22, c[0x0][0x348] ;  /* 0x00006900ff1677ac */ /* 0x000ea60008000a00 */
[----:B------:R-:W-:Y:S01]  /*1e60*/  UISETP.LT.U32.AND UP0, UPT, UR21, 0x29, UPT ;  /* 0x000000291500788c */ /* 0x000fe2000bf01070 */
[----:B------:R-:W4:Y:S03]  /*1e70*/  LDCU UR18, c[0x0][0x374] ;  /* 0x00006e80ff1277ac */ /* 0x000f260008000800 */
[----:B------:R-:W-:-:S02]  /*1e80*/  USEL UR41, UR21, 0x29, UP0 ;  /* 0x0000002915297887 */ /* 0x000fc40008000000 */
[----:B------:R-:W-:Y:S02]  /*1e90*/  USEL UR26, UR26, 0x2, UP1 ;  /* 0x000000021a1a7887 */ /* 0x000fe40008800000 */
[----:B------:R-:W-:Y:S02]  /*1ea0*/  UIADD3 UR25, UPT, UPT, UR41, -0x1, URZ ;  /* 0xffffffff29197890 */ /* 0x000fe4000fffe0ff */
[----:B------:R-:W-:Y:S02]  /*1eb0*/  @UP2 UIADD3 UR25, UPT, UPT, UR41, URZ, URZ ;  /* 0x000000ff29192290 */ /* 0x000fe4000fffe0ff */
[----:B------:R-:W-:Y:S02]  /*1ec0*/  UIADD3 UR40, UPT, UPT, UR17, 0x4600, UR16 ;  /* 0x0000460011287890 */ /* 0x000fe4000fffe010 */
[----:B------:R-:W-:Y:S02]  /*1ed0*/  UIADD3 UR24, UPT, UPT, UR25, 0x1, URZ ;  /* 0x0000000119187890 */ /* 0x000fe4000fffe0ff */
[----:B------:R-:W-:-:S02]  /*1ee0*/  UIADD3 UR39, UPT, UPT, UR17, 0x2d600, UR15 ;  /* 0x0002d60011277890 */ /* 0x000fc4000fffe00f */
[----:B------:R-:W-:Y:S02]  /*1ef0*/  ULEA UR31, UR31, UR5, 0x4 ;  /* 0x000000051f1f7291 */ /* 0x000fe4000f8e20ff */
[----:B------:R-:W-:Y:S02]  /*1f00*/  ULEA UR30, UR30, UR4, 0x6 ;  /* 0x000000041e1e7291 */ /* 0x000fe4000f8e30ff */
[----:B------:R-:W-:Y:S02]  /*1f10*/  UIADD3 UR38, UPT, UPT, UR21, -UR41, URZ ;  /* 0x8000002915267290 */ /* 0x000fe4000fffe0ff */
[----:B------:R-:W-:Y:S01]  /*1f20*/  UIADD3 UR25, UPT, UPT, -UR25, URZ, URZ ;  /* 0x000000ff19197290 */ /* 0x000fe2000fffe1ff */
[----:B--234-:R-:W-:-:S11]  /*1f30*/  UMOV UR29, URZ ;  /* 0x000000ff001d7c82 */ /* 0x01cfd60008000000 */
.L_x_43:
[----:B------:R-:W-:-:S09]  /*1f40*/  UISETP.NE.AND UP0, UPT, UR54, URZ, UPT ;  /* 0x000000ff3600728c */ /* 0x000fd2000bf05270 */
[----:B------:R-:W-:Y:S05]  /*1f50*/  BRA.U UP0, `(.L_x_24) ;  /* 0x0000000100287547 */ /* 0x000fea000b800000 */
[----:B------:R-:W-:Y:S02]  /*1f60*/  LEA R0, R9, UR17, 0x3 ;  /* 0x0000001109007c11 */ /* 0x000fe4000f8e18ff */
[----:B------:R-:W-:-:S04]  /*1f70*/  SHF.L.U32 R2, R8, 0x1f, RZ ;  /* 0x0000001f08027819 */ /* 0x000fc800000006ff */
[----:B------:R-:W2:Y:S02]  /*1f80*/  SYNCS.PHASECHK.TRANS64.TRYWAIT P0, [R0+URZ+0x320], R2 ;  /* 0x00032002000075a7 */ /* 0x000ea400080011ff */
[----:B--2---:R-:W-:Y:S05]  /*1f90*/  @!P0 BRA `(.L_x_25) ;  /* 0x0000006c00688947 */ /* 0x004fea0003800000 */
.L_x_151:
[----:B------:R-:W-:Y:S01]  /*1fa0*/  VIADD R9, R9, 0x1 ;  /* 0x0000000109097836 */ /* 0x000fe20000000000 */
[----:B------:R2:W-:Y:S04]  /*1fb0*/  SYNCS.ARRIVE.TRANS64.A1T0 RZ, [R0+URZ+0x310], RZ ;  /* 0x000310ff00ff79a7 */ /* 0x0005e800081000ff */
[----:B------:R-:W-:-:S04]  /*1fc0*/  ISETP.NE.AND P0, PT, R9, 0x2, PT ;  /* 0x000000020900780c */ /* 0x000fc80003f05270 */
[----:B------:R-:W-:Y:S02]  /*1fd0*/  SEL R9, R9, RZ, P0 ;  /* 0x000000ff09097207 */ /* 0x000fe40000000000 */
[----:B--2---:R-:W-:-:S04]  /*1fe0*/  SEL R0, RZ, 0x1, P0 ;  /* 0x00000001ff007807 */ /* 0x004fc80000000000 */
[----:B------:R-:W-:-:S07]  /*1ff0*/  LOP3.LUT R8, R8, R0, RZ, 0x3c, !PT ;  /* 0x0000000008087212 */ /* 0x000fce00078e3cff */
.L_x_24:
[----:B------:R-:W-:Y:S01]  /*2000*/  UISETP.GE.U32.AND UP0, UPT, UR20, 0x3f, UPT ;  /* 0x0000003f1400788c */ /* 0x000fe2000bf06070 */
[----:B------:R-:W-:Y:S01]  /*2010*/  SHF.L.U32 R0, R12, 0x1f, RZ ;  /* 0x0000001f0c007819 */ /* 0x000fe200000006ff */
[----:B------:R-:W-:Y:S02]  /*2020*/  ULEA.HI UR35, UR50, UR50, URZ, 0x1 ;  /* 0x0000003232237291 */ /* 0x000fe4000f8f08ff */
[----:B------:R-:W-:Y:S02]  /*2030*/  ULEA UR4, UR29, UR17, 0x3 ;  /* 0x000000111d047291 */ /* 0x000fe4000f8e18ff */
[----:B------:R-:W-:Y:S02]  /*2040*/  USHF.L.U32 UR35, UR35, 0x7, URZ ;  /* 0x0000000723237899 */ /* 0x000fe400080006ff */
[----:B------:R-:W-:Y:S02]  /*2050*/  ULEA UR11, UR51, UR31, 0x6 ;  /* 0x0000001f330b7291 */ /* 0x000fe4000f8e30ff */
[----:B------:R-:W-:-:S03]  /*2060*/  ULOP3.LUT UR35, UR35, 0xffffff00, URZ, 0xc0, !UPT ;  /* 0xffffff0023237892 */ /* 0x000fc6000f8ec0ff */
[----:B------:R2:W3:Y:S01]  /*2070*/  SYNCS.PHASECHK.TRANS64.TRYWAIT P0, [UR4+0x148], R0 ;  /* 0x00014800ff0075a7 */ /* 0x0004e20008001104 */
[----:B------:R-:W-:Y:S01]  /*2080*/  UIADD3 UR35, UPT, UPT, UR30, UR35, URZ ;  /* 0x000000231e237290 */ /* 0x000fe2000fffe0ff */
[----:B------:R-:W-:Y:S01]  /*2090*/  UMOV UR4, URZ ;  /* 0x000000ff00047c82 */ /* 0x000fe20008000000 */
[----:B------:R-:W-:Y:S10]  /*20a0*/  BRA.U !UP0, `(.L_x_26) ;  /* 0x0000000108c87547 */ /* 0x000ff4000b800000 */
[----:B------:R-:W-:Y:S01]  /*20b0*/  UMOV UR5, UR25 ;  /* 0x0000001900057c82 */ /* 0x000fe20008000000 */
[----:B------:R-:W-:Y:S01]  /*20c0*/  UMOV UR50, UR29 ;  /* 0x0000001d00327c82 */ /* 0x000fe20008000000 */
[----:B------:R-:W-:-:S05]  /*20d0*/  UMOV UR34, URZ ;  /* 0x000000ff00227c82 */ /* 0x000fca0008000000 */
.L_x_32:
[----:B------:R-:W-:Y:S01]  /*20e0*/  ULEA UR33, UR50, UR17, 0x3 ;  /* 0x0000001132217291 */ /* 0x000fe2000f8e18ff */
[----:B---3--:R-:W-:Y:S01]  /*20f0*/  @P3 MOV R2, 0x2800 ;  /* 0x0000280000023802 */ /* 0x008fe20000000f00 */
[----:B-1-34-:R-:W-:Y:S10]  /*2100*/  @P0 BRA `(.L_x_27) ;  /* 0x00000000000c0947 */ /* 0x01aff40003800000 */
[----:B------:R-:W-:-:S04]  /*2110*/  SHF.L.U32 R3, R12, 0x1f, RZ ;  /* 0x0000001f0c037819 */ /* 0x000fc800000006ff */
[----:B------:R-:W3:Y:S02]  /*2120*/  SYNCS.PHASECHK.TRANS64.TRYWAIT P0, [UR33+0x148], R3 ;  /* 0x00014803ff0075a7 */ /* 0x000ee40008001121 */
[----:B---3--:R-:W-:Y:S05]  /*2130*/  @!P0 BRA `(.L_x_28) ;  /* 0x0000006c00148947 */ /* 0x008fea0003800000 */
.L_x_27:
[----:B------:R3:W-:Y:S01]  /*2140*/  @P3 SYNCS.ARRIVE.TRANS64 RZ, [UR33], R2 ;  /* 0x00000002ffff39a7 */ /* 0x0007e20008000021 */
[----:B------:R-:W-:Y:S02]  /*2150*/  ULOP3.LUT UR4, UR26, 0x2, URZ, 0xfc, !UPT ;  /* 0x000000021a047892 */ /* 0x000fe4000f8efcff */
[----:B------:R-:W-:Y:S02]  /*2160*/  UIADD3 UR5, UPT, UPT, UR5, 0x1, URZ ;  /* 0x0000000105057890 */ /* 0x000fe4000fffe0ff */
[----:B------:R-:W-:Y:S02]  /*2170*/  UISETP.NE.AND UP0, UPT, UR4, 0x2, UPT ;  /* 0x000000020400788c */ /* 0x000fe4000bf05270 */
[----:B------:R-:W-:-:S07]  /*2180*/  UISETP.NE.AND UP2, UPT, UR5, 0x1, UPT ;  /* 0x000000010500788c */ /* 0x000fce000bf45270 */
[----:B------:R-:W-:Y:S05]  /*2190*/  BRA.U UP0, `(.L_x_29) ;  /* 0x0000000100047547 */ /* 0x000fea000b800000 */
[----:B-1----:R-:W-:Y:S05]  /*21a0*/  BPT.TRAP 0x1 ;  /* 0x000000040000795c */ /* 0x002fea0000300000 */
.L_x_29:
[----:B------:R-:W-:Y:S04]  /*21b0*/  BSSY.RECONVERGENT B0, `(.L_x_30) ;  /* 0x0000003000007945 */ /* 0x000fe80003800200 */
[----:B------:R-:W-:Y:S05]  /*21c0*/  @!P2 BRA `(.L_x_31) ;  /* 0x000000000004a947 */ /* 0x000fea0003800000 */
[----:B-1----:R-:W-:Y:S05]  /*21d0*/  BPT.TRAP 0x1 ;  /* 0x000000040000795c */ /* 0x002fea0000300000 */
.L_x_31:
[----:B-1----:R-:W-:Y:S05]  /*21e0*/  BSYNC.RECONVERGENT B0 ;  /* 0x0000000000007941 */ /* 0x002fea0003800200 */
.L_x_30:
[----:B------:R-:W-:Y:S02]  /*21f0*/  UIADD3 UR29, UPT, UPT, UR50, 0x1, URZ ;  /* 0x00000001321d7890 */ /* 0x000fe4000fffe0ff */
[----:B------:R-:W-:Y:S02]  /*2200*/  ULEA UR32, UR50, UR16, 0xc ;  /* 0x0000001032207291 */ /* 0x000fe4000f8e60ff */
[----:B------:R-:W-:Y:S02]  /*2210*/  UISETP.NE.AND UP0, UPT, UR29, 0x29, UPT ;  /* 0x000000291d00788c */ /* 0x000fe4000bf05270 */
[----:B------:R-:W-:Y:S02]  /*2220*/  UIADD3 UR46, UP1, UPT, UR22, 0x80, URZ ;  /* 0x00000080162e7890 */ /* 0x000fe4000ff3e0ff */
[----:B------:R-:W-:Y:S02]  /*2230*/  USEL UR6, URZ, 0x1, UP0 ;  /* 0x00000001ff067887 */ /* 0x000fe40008000000 */
[----:B------:R-:W-:-:S02]  /*2240*/  USEL UR29, UR29, URZ, UP0 ;  /* 0x000000ff1d1d7287 */ /* 0x000fc40008000000 */
[----:B------:R-:W-:Y:S02]  /*2250*/  ULEA UR8, UR50, UR15, 0xa ;  /* 0x0000000f32087291 */ /* 0x000fe4000f8e50ff */
[----:B------:R-:W-:Y:S01]  /*2260*/  UIADD3 UR44, UP0, UPT, UR22, 0x180, URZ ;  /* 0x00000180162c7890 */ /* 0x000fe2000ff1e0ff */
[----:B------:R-:W-:Y:S01]  /*2270*/  LOP3.LUT R12, R12, UR6, RZ, 0x3c, !PT ;  /* 0x000000060c0c7c12 */ /* 0x000fe2000f8e3cff */
[----:B------:R-:W-:Y:S02]  /*2280*/  ULEA UR4, UR29, UR17, 0x3 ;  /* 0x000000111d047291 */ /* 0x000fe4000f8e18ff */
[----:B------:R-:W-:Y:S01]  /*2290*/  ULOP3.LUT UR33, UR33, 0xfefffff8, URZ, 0xc0, !UPT ;  /* 0xfefffff821217892 */ /* 0x000fe2000f8ec0ff */
[----:B--2---:R-:W-:Y:S01]  /*22a0*/  SHF.L.U32 R0, R12, 0x1f, RZ ;  /* 0x0000001f0c007819 */ /* 0x004fe200000006ff */
[----:B------:R-:W-:Y:S02]  /*22b0*/  UIADD3.X UR47, UPT, UPT, URZ, UR23, URZ, UP1, !UPT ;  /* 0x00000017ff2f7290 */ /* 0x000fe40008ffe4ff */
[----:B------:R-:W-:-:S02]  /*22c0*/  UIADD3 UR32, UPT, UPT, UR17, 0x4600, UR32 ;  /* 0x0000460011207890 */ /* 0x000fc4000fffe020 */
[----:B------:R-:W-:Y:S01]  /*22d0*/  UPRMT UR7, URZ, 0x5410, UR14 ;  /* 0x00005410ff077896 */ /* 0x000fe2000800000e */
[----:B------:R4:W1:Y:S01]  /*22e0*/  SYNCS.PHASECHK.TRANS64.TRYWAIT P0, [UR4+0x148], R0 ;  /* 0x00014800ff0075a7 */ /* 0x0008620008001104 */
[----:B------:R-:W-:Y:S02]  /*22f0*/  UIADD3 UR8, UPT, UPT, UR17, 0x2d600, UR8 ;  /* 0x0002d60011087890 */ /* 0x000fe4000fffe008 */
[----:B------:R-:W-:Y:S02]  /*2300*/  UIADD3.X UR45, UPT, UPT, URZ, UR23, URZ, UP0, !UPT ;  /* 0x00000017ff2d7290 */ /* 0x000fe400087fe4ff */
[----:B------:R-:W-:Y:S01]  /*2310*/  UPRMT UR6, URZ, 0x5410, UR13 ;  /* 0x00005410ff067896 */ /* 0x000fe2000800000d */
[----:B------:R-:W-:Y:S01]  /*2320*/  UMOV UR42, 0x0 ;  /* 0x00000000002a7882 */ /* 0x000fe20000000000 */
[----:B------:R-:W-:Y:S01]  /*2330*/  UMOV UR43, 0x10000000 ;  /* 0x10000000002b7882 */ /* 0x000fe20000000000 */
[----:B------:R-:W-:Y:S01]  /*2340*/  UMOV UR10, UR34 ;  /* 0x00000022000a7c82 */ /* 0x000fe20008000000 */
[----:B------:R-:W-:Y:S01]  /*2350*/  UMOV UR12, UR36 ;  /* 0x00000024000c7c82 */ /* 0x000fe20008000000 */
[----:B------:R-:W-:Y:S01]  /*2360*/  UMOV UR9, UR33 ;  /* 0x0000002100097c82 */ /* 0x000fe20008000000 */
[----:B------:R2:W-:Y:S01]  /*2370*/  UTMALDG.3D.MULTICAST.2CTA [UR32], [UR46], UR7, desc[UR42] ;  /* 0x00002a202e0073b4 */ /* 0x0005e20008211807 */
[----:B------:R-:W-:Y:S01]  /*2380*/  UMOV UR4, UR24 ;  /* 0x0000001800047c82 */ /* 0x000fe20008000000 */
[----:B------:R-:W-:Y:S01]  /*2390*/  UMOV UR50, UR29 ;  /* 0x0000001d00327c82 */ /* 0x000fe20008000000 */
[----:B------:R4:W-:Y:S01]  /*23a0*/  UTMALDG.3D.MULTICAST.2CTA [UR8], [UR44], UR6, desc[UR42] ;  /* 0x00002a082c0073b4 */ /* 0x0009e20008211806 */
[----:B--2---:R-:W-:Y:S01]  /*23b0*/  UIADD3 UR34, UPT, UPT, UR34, 0x20, URZ ;  /* 0x0000002022227890 */ /* 0x004fe2000fffe0ff */
[----:B------:R-:W-:Y:S11]  /*23c0*/  BRA.U UP2, `(.L_x_32) ;  /* 0xfffffffd02447547 */ /* 0x000ff6000b83ffff */
.L_x_26:
[----:B------:R-:W-:Y:S01]  /*23d0*/  ULEA UR5, UR29, UR17, 0x3 ;  /* 0x000000111d057291 */ /* 0x000fe2000f8e18ff */
[----:B--2-4-:R-:W-:Y:S01]  /*23e0*/  SHF.L.U32 R0, R12, 0x1f, RZ ;  /* 0x0000001f0c007819 */ /* 0x014fe200000006ff */
[----:B------:R-:W-:Y:S01]  /*23f0*/  @!P1 SYNCS.ARRIVE.TRANS64.A1T0 RZ, [UR17+0x2a8], RZ ;  /* 0x0002a8ffffff99a7 */ /* 0x000fe20008100011 */
[----:B------:R-:W-:-:S06]  /*2400*/  UISETP.GT.AND UP0, UPT, UR21, UR41, UPT ;  /* 0x000000291500728c */ /* 0x000fcc000bf04270 */
[----:B-1-3--:R1:W2:Y:S03]  /*2410*/  SYNCS.PHASECHK.TRANS64.TRYWAIT P0, [UR5+0x148], R0 ;  /* 0x00014800ff0075a7 */ /* 0x00a2a60008001105 */
[----:B------:R-:W-:Y:S05]  /*2420*/  BRA.U !UP0, `(.L_x_33) ;  /* 0x0000000108b87547 */ /* 0x000fea000b800000 */
[----:B------:R-:W-:Y:S01]  /*2430*/  UIADD3 UR6, UPT, UPT, UR38, UR4, URZ ;  /* 0x0000000426067290 */ /* 0x000fe2000fffe0ff */
[----:B------:R-:W-:-:S11]  /*2440*/  UMOV UR50, UR29 ;  /* 0x0000001d00327c82 */ /* 0x000fd60008000000 */
.L_x_39:
[----:B------:R-:W-:Y:S01]  /*2450*/  ULEA UR33, UR50, UR17, 0x3 ;  /* 0x0000001132217291 */ /* 0x000fe2000f8e18ff */
[----:B--2---:R-:W-:Y:S01]  /*2460*/  @P3 MOV R2, 0x2800 ;  /* 0x0000280000023802 */ /* 0x004fe20000000f00 */
[----:B--2-4-:R-:W-:Y:S10]  /*2470*/  @P0 BRA `(.L_x_34) ;  /* 0x00000000000c0947 */ /* 0x014ff40003800000 */
[----:B------:R-:W-:-:S04]  /*2480*/  SHF.L.U32 R3, R12, 0x1f, RZ ;  /* 0x0000001f0c037819 */ /* 0x000fc800000006ff */
[----:B------:R-:W2:Y:S02]  /*2490*/  SYNCS.PHASECHK.TRANS64.TRYWAIT P0, [UR33+0x148], R3 ;  /* 0x00014803ff0075a7 */ /* 0x000ea40008001121 */
[----:B--2---:R-:W-:Y:S05]  /*24a0*/  @!P0 BRA `(.L_x_35) ;  /* 0x0000006800508947 */ /* 0x004fea0003800000 */
.L_x_34:
[----:B------:R2:W-:Y:S01]  /*24b0*/  @P3 SYNCS.ARRIVE.TRANS64 RZ, [UR33], R2 ;  /* 0x00000002ffff39a7 */ /* 0x0005e20008000021 */
[----:B------:R-:W-:-:S04]  /*24c0*/  ULOP3.LUT UR5, UR26, 0x2, URZ, 0xfc, !UPT ;  /* 0x000000021a057892 */ /* 0x000fc8000f8efcff */
[----:B------:R-:W-:-:S09]  /*24d0*/  UISETP.NE.AND UP0, UPT, UR5, 0x2, UPT ;  /* 0x000000020500788c */ /* 0x000fd2000bf05270 */
[----:B------:R-:W-:Y:S05]  /*24e0*/  BRA.U UP0, `(.L_x_36) ;  /* 0x0000000100047547 */ /* 0x000fea000b800000 */
[----:B------:R-:W-:Y:S05]  /*24f0*/  BPT.TRAP 0x1 ;  /* 0x000000040000795c */ /* 0x000fea0000300000 */
.L_x_36:
[----:B------:R-:W-:Y:S04]  /*2500*/  BSSY.RECONVERGENT B0, `(.L_x_37) ;  /* 0x0000003000007945 */ /* 0x000fe80003800200 */
[----:B------:R-:W-:Y:S05]  /*2510*/  @!P2 BRA `(.L_x_38) ;  /* 0x000000000004a947 */ /* 0x000fea0003800000 */
[----:B------:R-:W-:Y:S05]  /*2520*/  BPT.TRAP 0x1 ;  /* 0x000000040000795c */ /* 0x000fea0000300000 */
.L_x_38:
[----:B------:R-:W-:Y:S05]  /*2530*/  BSYNC.RECONVERGENT B0 ;  /* 0x0000000000007941 */ /* 0x000fea0003800200 */
.L_x_37:
[----:B------:R-:W-:Y:S02]  /*2540*/  UIADD3 UR29, UPT, UPT, UR50, 0x1, URZ ;  /* 0x00000001321d7890 */ /* 0x000fe4000fffe0ff */
[----:B------:R-:W-:Y:S02]  /*2550*/  UIADD3 UR46, UP1, UPT, UR22, 0x80, URZ ;  /* 0x00000080162e7890 */ /* 0x000fe4000ff3e0ff */
[----:B------:R-:W-:Y:S02]  /*2560*/  UISETP.NE.AND UP0, UPT, UR29, 0x29, UPT ;  /* 0x000000291d00788c */ /* 0x000fe4000bf05270 */
[----:B------:R-:W-:Y:S02]  /*2570*/  USHF.L.U32 UR34, UR4, 0x5, URZ ;  /* 0x0000000504227899 */ /* 0x000fe400080006ff */
[----:B------:R-:W-:Y:S02]  /*2580*/  USEL UR7, URZ, 0x1, UP0 ;  /* 0x00000001ff077887 */ /* 0x000fe40008000000 */
[----:B------:R-:W-:-:S02]  /*2590*/  USEL UR29, UR29, URZ, UP0 ;  /* 0x000000ff1d1d7287 */ /* 0x000fc40008000000 */
[----:B------:R-:W-:Y:S02]  /*25a0*/  UIADD3 UR44, UP0, UPT, UR22, 0x180, URZ ;  /* 0x00000180162c7890 */ /* 0x000fe4000ff1e0ff */
[----:B------:R-:W-:Y:S01]  /*25b0*/  ULEA UR5, UR29, UR17, 0x3 ;  /* 0x000000111d057291 */ /* 0x000fe2000f8e18ff */
[----:B------:R-:W-:Y:S01]  /*25c0*/  LOP3.LUT R12, R12, UR7, RZ, 0x3c, !PT ;  /* 0x000000070c0c7c12 */ /* 0x000fe2000f8e3cff */
[----:B------:R-:W-:Y:S02]  /*25d0*/  ULOP3.LUT UR33, UR33, 0xfefffff8, URZ, 0xc0, !UPT ;  /* 0xfefffff821217892 */ /* 0x000fe4000f8ec0ff */
[----:B------:R-:W-:Y:S01]  /*25e0*/  ULEA UR32, UR50, UR40, 0xc ;  /* 0x0000002832207291 */ /* 0x000fe2000f8e60ff */
[----:B-1----:R-:W-:Y:S01]  /*25f0*/  SHF.L.U32 R0, R12, 0x1f, RZ ;  /* 0x0000001f0c007819 */ /* 0x002fe200000006ff */
[----:B------:R-:W-:Y:S02]  /*2600*/  UPRMT UR7, URZ, 0x5410, UR14 ;  /* 0x00005410ff077896 */ /* 0x000fe4000800000e */
[----:B------:R-:W-:Y:S01]  /*2610*/  UIADD3.X UR47, UPT, UPT, URZ, UR23, URZ, UP1, !UPT ;  /* 0x00000017ff2f7290 */ /* 0x000fe20008ffe4ff */
[----:B------:R3:W4:Y:S01]  /*2620*/  SYNCS.PHASECHK.TRANS64.TRYWAIT P0, [UR5+0x148], R0 ;  /* 0x00014800ff0075a7 */ /* 0x0007220008001105 */
[----:B------:R-:W-:-:S02]  /*2630*/  ULEA UR8, UR50, UR39, 0xa ;  /* 0x0000002732087291 */ /* 0x000fc4000f8e50ff */
[----:B------:R-:W-:Y:S02]  /*2640*/  UPRMT UR5, URZ, 0x5410, UR13 ;  /* 0x00005410ff057896 */ /* 0x000fe4000800000d */
[----:B------:R-:W-:Y:S01]  /*2650*/  UIADD3.X UR45, UPT, UPT, URZ, UR23, URZ, UP0, !UPT ;  /* 0x00000017ff2d7290 */ /* 0x000fe200087fe4ff */
[----:B------:R-:W-:Y:S01]  /*2660*/  UMOV UR42, 0x0 ;  /* 0x00000000002a7882 */ /* 0x000fe20000000000 */
[----:B------:R-:W-:Y:S01]  /*2670*/  UMOV UR43, 0x10000000 ;  /* 0x10000000002b7882 */ /* 0x000fe20000000000 */
[----:B------:R-:W-:Y:S01]  /*2680*/  UMOV UR12, UR36 ;  /* 0x00000024000c7c82 */ /* 0x000fe20008000000 */
[----:B------:R-:W-:Y:S01]  /*2690*/  UMOV UR9, UR33 ;  /* 0x0000002100097c82 */ /* 0x000fe20008000000 */
[----:B------:R-:W-:Y:S01]  /*26a0*/  UMOV UR10, UR34 ;  /* 0x00000022000a7c82 */ /* 0x000fe20008000000 */
[----:B------:R3:W-:Y:S01]  /*26b0*/  UTMALDG.3D.MULTICAST.2CTA [UR32], [UR46], UR7, desc[UR42] ;  /* 0x00002a202e0073b4 */ /* 0x0007e20008211807 */
[----:B------:R-:W-:Y:S01]  /*26c0*/  UIADD3 UR4, UPT, UPT, UR4, 0x1, URZ ;  /* 0x0000000104047890 */ /* 0x000fe2000fffe0ff */
[----:B------:R-:W-:-:S03]  /*26d0*/  UMOV UR50, UR29 ;  /* 0x0000001d00327c82 */ /* 0x000fc60008000000 */
[----:B------:R-:W-:Y:S01]  /*26e0*/  UISETP.NE.AND UP0, UPT, UR4, UR6, UPT ;  /* 0x000000060400728c */ /* 0x000fe2000bf05270 */
[----:B------:R3:W-:Y:S08]  /*26f0*/  UTMALDG.3D.MULTICAST.2CTA [UR8], [UR44], UR5, desc[UR42] ;  /* 0x00002a082c0073b4 */ /* 0x0007f00008211805 */
[----:B---3--:R-:W-:Y:S05]  /*2700*/  BRA.U UP0, `(.L_x_39) ;  /* 0xfffffffd00507547 */ /* 0x008fea000b83ffff */
.L_x_33:
[C---:B------:R-:W-:Y:S01]  /*2710*/  LEA R3, R11.reuse, UR17, 0x3 ;  /* 0x000000110b037c11 */ /* 0x040fe2000f8e18ff */
[----:B------:R-:W-:Y:S01]  /*2720*/  NOP ;  /* 0x0000000000007918 */ /* 0x000fe20000000000 */
[----:B-1----:R-:W-:Y:S02]  /*2730*/  SHF.L.U32 R0, R10, 0x1f, RZ ;  /* 0x0000001f0a007819 */ /* 0x002fe400000006ff */
[----:B------:R-:W-:Y:S02]  /*2740*/  LEA R4, R11, UR17, 0x4 ;  /* 0x000000110b047c11 */ /* 0x000fe4000f8e20ff */
[----:B--2-4-:R-:W1:Y:S02]  /*2750*/  SYNCS.PHASECHK.TRANS64.TRYWAIT P0, [R3+URZ+0x2b0], R0 ;  /* 0x0002b000030075a7 */ /* 0x014e6400080011ff */
[----:B-1----:R-:W-:Y:S05]  /*2760*/  @!P0 BRA `(.L_x_40) ;  /* 0x0000006400b88947 */ /* 0x002fea0003800000 */
.L_x_154:
[----:B------:R-:W2:Y:S01]  /*2770*/  LDS.128 R4, [R4+0x340] ;  /* 0x0003400004047984 */ /* 0x000ea20000000c00 */
[----:B------:R-:W-:Y:S01]  /*2780*/  UISETP.GE.AND UP0, UPT, UR37, 0x1, UPT ;  /* 0x000000012500788c */ /* 0x000fe2000bf06270 */
[----:B------:R-:W-:Y:S01]  /*2790*/  @!PT LDS RZ, [RZ] ;  /* 0x00000000fffff984 */ /* 0x000fe20000000800 */
[----:B------:R-:W-:Y:S01]  /*27a0*/  @!PT LDS RZ, [RZ] ;  /* 0x00000000fffff984 */ /* 0x000fe20000000800 */
[----:B------:R-:W-:Y:S01]  /*27b0*/  @!PT LDS RZ, [RZ] ;  /* 0x00000000fffff984 */ /* 0x000fe20000000800 */
[----:B------:R-:W-:Y:S01]  /*27c0*/  @!PT LDS RZ, [RZ] ;  /* 0x00000000fffff984 */ /* 0x000fe20000000800 */
[----:B------:R3:W-:Y:S06]  /*27d0*/  MEMBAR.ALL.CTA ;  /* 0x0000000000007992 */ /* 0x0007ec0000008000 */
[----:B---3--:R-:W3:Y:S01]  /*27e0*/  FENCE.VIEW.ASYNC.S ;  /* 0x00000000000073c6 */ /* 0x008ee20000000000 */
[----:B--2---:R-:W-:-:S13]  /*27f0*/  LOP3.LUT P0, RZ, R6, 0x1, RZ, 0xc0, !PT ;  /* 0x0000000106ff7812 */ /* 0x004fda000780c0ff */
[----:B---3--:R-:W-:Y:S01]  /*2800*/  VOTEU.ANY UP1, P0 ;  /* 0x0000000000ff7886 */ /* 0x008fe20000020100 */
[----:B------:R-:W-:-:S13]  /*2810*/  PLOP3.LUT P0, PT, PT, PT, UP1, 0x80, 0x8 ;  /* 0x000000000008781c */ /* 0x000fda0003f0f018 */
[----:B-1----:R-:W-:Y:S02]  /*2820*/  @P0 LOP3.LUT R0, R5, 0xffff, RZ, 0xc0, !PT ;  /* 0x0000ffff05000812 */ /* 0x002fe400078ec0ff */
[----:B------:R-:W-:Y:S02]  /*2830*/  @P0 MOV R2, R4 ;  /* 0x0000000400020202 */ /* 0x000fe40000000f00 */
[----:B------:R-:W-:Y:S01]  /*2840*/  @P0 R2UR UR5, R0 ;  /* 0x00000000000502ca */ /* 0x000fe200000e0000 */
[----:B------:R-:W-:Y:S01]  /*2850*/  VIADD R0, R3, 0x2c0 ;  /* 0x000002c003007836 */ /* 0x000fe20000000000 */
[----:B------:R-:W-:Y:S02]  /*2860*/  @P0 SHF.R.U32.HI R4, RZ, 0x10, R5 ;  /* 0x00000010ff040819 */ /* 0x000fe40000011605 */
[----:B------:R-:W-:Y:S02]  /*2870*/  @P0 R2UR UR6, R2 ;  /* 0x00000000020602ca */ /* 0x000fe400000e0000 */
[----:B------:R-:W-:-:S02]  /*2880*/  PRMT R0, RZ, 0x654, R0 ;  /* 0x00000654ff007816 */ /* 0x000fc40000000000 */
[----:B------:R-:W-:Y:S02]  /*2890*/  @P0 R2UR UR4, R4 ;  /* 0x00000000040402ca */ /* 0x000fe400000e0000 */
[----:B------:R1:W-:Y:S03]  /*28a0*/  SYNCS.ARRIVE.TRANS64.RED.A1T0 RZ, [R0+URZ], RZ ;  /* 0x000000ff00ff79a7 */ /* 0x0003e600081004ff */
[----:B------:R-:W-:-:S04]  /*28b0*/  @UP1 UMOV UR27, UR5 ;  /* 0x00000005001b1c82 */ /* 0x000fc80008000000 */
[----:B------:R-:W-:-:S04]  /*28c0*/  @UP1 UMOV UR28, UR6 ;  /* 0x00000006001c1c82 */ /* 0x000fc80008000000 */
[----:B------:R-:W-:Y:S01]  /*28d0*/  @UP1 UMOV UR36, UR4 ;  /* 0x0000000400241c82 */ /* 0x000fe20008000000 */
[----:B------:R-:W-:Y:S05]  /*28e0*/  BRA.U !UP0, `(.L_x_41) ;  /* 0x0000000108b87547 */ /* 0x000fea000b800000 */
[----:B------:R-:W2:Y:S01]  /*28f0*/  LDCU.128 UR4, c[0x0][0xb10] ;  /* 0x00016200ff0477ac */ /* 0x000ea20008000c00 */
[----:B------:R-:W3:Y:S01]  /*2900*/  LDCU UR10, c[0x0][0xb20] ;  /* 0x00016400ff0a77ac */ /* 0x000ee20008000800 */
[----:B------:R-:W4:Y:S01]  /*2910*/  LDCU UR11, c[0x0][0xb0c] ;  /* 0x00016180ff0b77ac */ /* 0x000f220008000800 */
[----:B------:R-:W1:Y:S01]  /*2920*/  LDCU.64 UR8, c[0x0][0xb28] ;  /* 0x00016500ff0877ac */ /* 0x000e620008000a00 */
[----:B------:R-:W-:Y:S02]  /*2930*/  UISETP.NE.AND UP3, UPT, UR37, 0x1, UPT ;  /* 0x000000012500788c */ /* 0x000fe4000bf65270 */
[----:B--2---:R-:W-:Y:S02]  /*2940*/  UIMAD.WIDE.U32 UR42, UR18, UR7, URZ ;  /* 0x00000007122a72a5 */ /* 0x004fe4000f8e00ff */
[----:B------:R-:W-:Y:S02]  /*2950*/  UIMAD.WIDE.U32 UR32, UR27, UR7, URZ ;  /* 0x000000071b2072a5 */ /* 0x000fe4000f8e00ff */
[----:B------:R-:W-:-:S02]  /*2960*/  UIMAD.WIDE.U32 UR34, UR19, UR4, URZ ;  /* 0x00000004132272a5 */ /* 0x000fc4000f8e00ff */
[----:B------:R-:W-:Y:S01]  /*2970*/  UISETP.NE.AND UP0, UPT, UR6, 0x1, UPT ;  /* 0x000000010600788c */ /* 0x000fe2000bf05270 */
[----:B------:R-:W-:Y:S01]  /*2980*/  UMOV UR7, UR43 ;  /* 0x0000002b00077c82 */ /* 0x000fe20008000000 */
[----:B----4-:R-:W-:Y:S02]  /*2990*/  UISETP.NE.AND UP2, UPT, UR11, 0x1, UPT ;  /* 0x000000010b00788c */ /* 0x010fe4000bf45270 */
[----:B---3--:R-:W-:Y:S02]  /*29a0*/  USHF.R.U32.HI UR7, URZ, UR10, UR7 ;  /* 0x0000000aff077299 */ /* 0x008fe40008011607 */
[----:B------:R-:W-:Y:S02]  /*29b0*/  USHF.R.U32.HI UR12, URZ, UR5, UR35 ;  /* 0x00000005ff0c7299 */ /* 0x000fe40008011623 */
[----:B------:R-:W-:Y:S02]  /*29c0*/  USEL UR7, UR18, UR7, !UP0 ;  /* 0x0000000712077287 */ /* 0x000fe4000c000000 */
[----:B------:R-:W-:-:S02]  /*29d0*/  USEL UR12, UR19, UR12, !UP2 ;  /* 0x0000000c130c7287 */ /* 0x000fc4000d000000 */
[----:B-1----:R-:W-:Y:S02]  /*29e0*/  UIMAD.WIDE.U32 UR42, UR7, UR8, URZ ;  /* 0x00000008072a72a5 */ /* 0x002fe4000f8e00ff */
        /* <DEDUP_REMOVED lines=30> */
.L_x_41:
[----:B------:R-:W2:Y:S02]  /*2bd0*/  LDCU UR4, c[0x0][0xb30] ;  /* 0x00016600ff0477ac */ /* 0x000ea40008000800 */
[----:B--2---:R-:W-:-:S09]  /*2be0*/  UISETP.NE.AND UP0, UPT, UR4, 0x1, UPT ;  /* 0x000000010400788c */ /* 0x004fd2000bf05270 */
        /* <DEDUP_REMOVED lines=13> */
[----:B------:R-:W-:Y:S02]  /*2cc0*/  UIADD3 UR4, UPT, UPT, UR5, -UR8, URZ ;  /* 0x8000000805047290 */ /* 0x000fe4000fffe0ff */
[----:B------:R-:W-:Y:S02]  /*2cd0*/  UIADD3 UR5, UPT, UPT, -UR5, UR8, URZ ;  /* 0x0000000805057290 */ /* 0x000fe4000fffe1ff */
[----:B------:R-:W-:Y:S02]  /*2ce0*/  UIMAD UR27, UR4, UR6, UR27 ;  /* 0x00000006041b72a4 */ /* 0x000fe4000f8e021b */
[----:B------:R-:W-:-:S12]  /*2cf0*/  UIMAD UR28, UR5, UR9, UR28 ;  /* 0x00000009051c72a4 */ /* 0x000fd8000f8e021c */
.L_x_42:
[----:B------:R-:W-:Y:S01]  /*2d00*/  VIADD R11, R11, 0x1 ;  /* 0x000000010b0b7836 */ /* 0x000fe20000000000 */
[----:B------:R-:W-:Y:S01]  /*2d10*/  PLOP3.LUT P1, PT, PT, PT, PT, 0x80, 0x8 ;  /* 0x000000000008781c */ /* 0x000fe20003f2f070 */
[----:B------:R-:W-:Y:S02]  /*2d20*/  UIADD3 UR50, UPT, UPT, UR28, UR49, URZ ;  /* 0x000000311c327290 */ /* 0x000fe4000fffe0ff */
[----:B------:R-:W-:Y:S01]  /*2d30*/  UIADD3 UR51, UPT, UPT, UR27, UR48, URZ ;  /* 0x000000301b337290 */ /* 0x000fe2000fffe0ff */
[----:B------:R-:W-:-:S04]  /*2d40*/  ISETP.NE.AND P0, PT, R11, 0x2, PT ;  /* 0x000000020b00780c */ /* 0x000fc80003f05270 */
[----:B-1----:R-:W-:Y:S02]  /*2d50*/  SEL R0, RZ, 0x1, P0 ;  /* 0x00000001ff007807 */ /* 0x002fe40000000000 */
[----:B------:R-:W-:Y:S02]  /*2d60*/  SEL R11, R11, RZ, P0 ;  /* 0x000000ff0b0b7207 */ /* 0x000fe40000000000 */
[----:B------:R-:W-:Y:S01]  /*2d70*/  LOP3.LUT R10, R10, R0, RZ, 0x3c, !PT ;  /* 0x000000000a0a7212 */ /* 0x000fe200078e3cff */
[----:B------:R-:W-:Y:S06]  /*2d80*/  BRA.U UP1, `(.L_x_43) ;  /* 0xfffffff1016c7547 */ /* 0x000fec000b83ffff */
[----:B------:R-:W-:Y:S01]  /*2d90*/  UIADD3 UR17, UPT, UPT, UR17, 0x148, URZ ;  /* 0x0000014811117890 */ /* 0x000fe2000fffe0ff */
[----:B------:R-:W-:-:S03]  /*2da0*/  SHF.L.U32 R2, R12, 0x1f, RZ ;  /* 0x0000001f0c027819 */ /* 0x000fc600000006ff */
[----:B------:R-:W-:-:S09]  /*2db0*/  ULEA UR4, UR29, UR17, 0x3 ;  /* 0x000000111d047291 */ /* 0x000fd2000f8e18ff */
[----:B------:R-:W1:Y:S02]  /*2dc0*/  SYNCS.PHASECHK.TRANS64.TRYWAIT P0, [UR4], R2 ;  /* 0x00000002ff0075a7 */ /* 0x000e640008001104 */
[----:B-1----:R-:W-:Y:S05]  /*2dd0*/  @!P0 BRA `(.L_x_44) ;  /* 0x0000006000308947 */ /* 0x002fea0003800000 */
.L_x_156:
[----:B------:R-:W-:-:S04]  /*2de0*/  UIADD3 UR5, UPT, UPT, UR29, 0x1, URZ ;  /* 0x000000011d057890 */ /* 0x000fc8000fffe0ff */
[----:B------:R-:W-:-:S04]  /*2df0*/  UISETP.NE.AND UP0, UPT, UR5, 0x29, UPT ;  /* 0x000000290500788c */ /* 0x000fc8000bf05270 */
[----:B------:R-:W-:Y:S02]  /*2e00*/  USEL UR6, URZ, 0x1, UP0 ;  /* 0x00000001ff067887 */ /* 0x000fe40008000000 */
[----:B------:R-:W-:-:S04]  /*2e10*/  USEL UR5, UR5, URZ, UP0 ;  /* 0x000000ff05057287 */ /* 0x000fc80008000000 */
[----:B------:R-:W-:Y:S01]  /*2e20*/  ULEA UR4, UR5, UR17, 0x3 ;  /* 0x0000001105047291 */ /* 0x000fe2000f8e18ff */
[----:B-1----:R-:W-:-:S04]  /*2e30*/  LOP3.LUT R2, R12, UR6, RZ, 0x3c, !PT ;  /* 0x000000060c027c12 */ /* 0x002fc8000f8e3cff */
[----:B------:R-:W-:-:S04]  /*2e40*/  SHF.L.U32 R3, R2, 0x1f, RZ ;  /* 0x0000001f02037819 */ /* 0x000fc800000006ff */
[----:B------:R-:W1:Y:S02]  /*2e50*/  SYNCS.PHASECHK.TRANS64.TRYWAIT P0, [UR4], R3 ;  /* 0x00000003ff0075a7 */ /* 0x000e640008001104 */
[----:B-1----:R-:W-:Y:S05]  /*2e60*/  @!P0 BRA `(.L_x_45) ;  /* 0x0000006000248947 */ /* 0x002fea0003800000 */
.L_x_158:
[----:B------:R-:W-:-:S04]  /*2e70*/  UIADD3 UR5, UPT, UPT, UR5, 0x1, URZ ;  /* 0x0000000105057890 */ /* 0x000fc8000fffe0ff */
[----:B------:R-:W-:-:S04]  /*2e80*/  UISETP.NE.AND UP0, UPT, UR5, 0x29, UPT ;  /* 0x000000290500788c */ /* 0x000fc8000bf05270 */
[----:B------:R-:W-:Y:S02]  /*2e90*/  USEL UR6, URZ, 0x1, UP0 ;  /* 0x00000001ff067887 */ /* 0x000fe40008000000 */
[----:B------:R-:W-:-:S04]  /*2ea0*/  USEL UR5, UR5, URZ, UP0 ;  /* 0x000000ff05057287 */ /* 0x000fc80008000000 */
[----:B------:R-:W-:Y:S01]  /*2eb0*/  ULEA UR4, UR5, UR17, 0x3 ;  /* 0x0000001105047291 */ /* 0x000fe2000f8e18ff */
[----:B------:R-:W-:-:S04]  /*2ec0*/  LOP3.LUT R2, R2, UR6, RZ, 0x3c, !PT ;  /* 0x0000000602027c12 */ /* 0x000fc8000f8e3cff */
[----:B-1----:R-:W-:-:S04]  /*2ed0*/  SHF.L.U32 R3, R2, 0x1f, RZ ;  /* 0x0000001f02037819 */ /* 0x002fc800000006ff */
[----:B------:R-:W1:Y:S02]  /*2ee0*/  SYNCS.PHASECHK.TRANS64.TRYWAIT P0, [UR4], R3 ;  /* 0x00000003ff0075a7 */ /* 0x000e640008001104 */
[----:B-1----:R-:W-:Y:S05]  /*2ef0*/  @!P0 BRA `(.L_x_46) ;  /* 0x0000006000188947 */ /* 0x002fea0003800000 */
.L_x_160:
        /* <DEDUP_REMOVED lines=9> */
.L_x_162:
        /* <DEDUP_REMOVED lines=9> */
.L_x_164:
        /* <DEDUP_REMOVED lines=9> */
.L_x_166:
        /* <DEDUP_REMOVED lines=9> */
.L_x_168:
        /* <DEDUP_REMOVED lines=9> */
.L_x_170:
        /* <DEDUP_REMOVED lines=9> */
.L_x_172:
        /* <DEDUP_REMOVED lines=9> */
.L_x_174:
        /* <DEDUP_REMOVED lines=9> */
.L_x_176:
        /* <DEDUP_REMOVED lines=9> */
.L_x_178:
        /* <DEDUP_REMOVED lines=9> */
.L_x_180:
        /* <DEDUP_REMOVED lines=9> */
.L_x_182:
        /* <DEDUP_REMOVED lines=9> */
.L_x_184:
        /* <DEDUP_REMOVED lines=9> */
.L_x_186:
        /* <DEDUP_REMOVED lines=9> */
.L_x_188:
        /* <DEDUP_REMOVED lines=9> */
.L_x_190:
        /* <DEDUP_REMOVED lines=9> */
.L_x_192:
        /* <DEDUP_REMOVED lines=9> */
.L_x_194:
        /* <DEDUP_REMOVED lines=9> */
.L_x_196:
        /* <DEDUP_REMOVED lines=9> */
.L_x_198:
        /* <DEDUP_REMOVED lines=9> */
.L_x_200:
        /* <DEDUP_REMOVED lines=9> */
.L_x_202:
        /* <DEDUP_REMOVED lines=9> */
.L_x_204:
        /* <DEDUP_REMOVED lines=9> */
.L_x_206:
        /* <DEDUP_REMOVED lines=9> */
.L_x_208:
        /* <DEDUP_REMOVED lines=9> */
.L_x_210:
        /* <DEDUP_REMOVED lines=9> */
.L_x_212:
        /* <DEDUP_REMOVED lines=9> */
.L_x_214:
        /* <DEDUP_REMOVED lines=9> */
.L_x_216:
        /* <DEDUP_REMOVED lines=9> */
.L_x_218:
        /* <DEDUP_REMOVED lines=9> */
.L_x_220:
        /* <DEDUP_REMOVED lines=9> */
.L_x_222:
        /* <DEDUP_REMOVED lines=9> */
.L_x_224:
        /* <DEDUP_REMOVED lines=9> */
.L_x_226:
        /* <DEDUP_REMOVED lines=9> */
.L_x_228:
        /* <DEDUP_REMOVED lines=9> */
.L_x_230:
        /* <DEDUP_REMOVED lines=9> */
.L_x_232:
        /* <DEDUP_REMOVED lines=9> */
.L_x_234:
[----:B------:R-:W-:-:S04]  /*43d0*/  UIADD3 UR5, UPT, UPT, UR5, 0x1, URZ ;  /* 0x0000000105057890 */ /* 0x000fc8000fffe0ff */
[----:B------:R-:W-:-:S04]  /*43e0*/  UISETP.NE.AND UP0, UPT, UR5, 0x29, UPT ;  /* 0x000000290500788c */ /* 0x000fc8000bf05270 */
[----:B------:R-:W-:Y:S02]  /*43f0*/  USEL UR4, URZ, 0x1, UP0 ;  /* 0x00000001ff047887 */ /* 0x000fe40008000000 */
[----:B------:R-:W-:-:S04]  /*4400*/  USEL UR5, UR5, URZ, UP0 ;  /* 0x000000ff05057287 */ /* 0x000fc80008000000 */
[----:B------:R-:W-:Y:S01]  /*4410*/  ULEA UR5, UR5, UR17, 0x3 ;  /* 0x0000001105057291 */ /* 0x000fe2000f8e18ff */
[----:B------:R-:W-:-:S04]  /*4420*/  LOP3.LUT R2, R2, UR4, RZ, 0x3c, !PT ;  /* 0x0000000402027c12 */ /* 0x000fc8000f8e3cff */
[----:B------:R-:W-:Y:S01]  /*4430*/  SHF.L.U32 R2, R2, 0x1f, RZ ;  /* 0x0000001f02027819 */ /* 0x000fe200000006ff */
[----:B-1----:R-:W-:-:S07]  /*4440*/  IMAD.U32 R0, RZ, RZ, UR5 ;  /* 0x00000005ff007e24 */ /* 0x002fce000f8e00ff */
.L_x_84:
[----:B-1----:R1:W2:Y:S02]  /*4450*/  SYNCS.PHASECHK.TRANS64.TRYWAIT P0, [R0+URZ], R2 ;  /* 0x00000002000075a7 */ /* 0x0022a400080011ff */
[----:B--2---:R-:W-:Y:S05]  /*4460*/  @!P0 NANOSLEEP.SYNCS 0x989680 ;  /* 0x009896800000895d */ /* 0x004fea0003900000 */
[----:B------:R-:W2:Y:S02]  /*4470*/  @!P0 SYNCS.PHASECHK.TRANS64 P0, [R0+URZ], R2 ;  /* 0x00000002000085a7 */ /* 0x000ea400080010ff */
[----:B--2---:R-:W-:Y:S05]  /*4480*/  @P0 EXIT ;  /* 0x000000000000094d */ /* 0x004fea0003800000 */
[----:B------:R-:W-:Y:S05]  /*4490*/  BRA `(.L_x_84) ;  /* 0xfffffffc00ec7947 */ /* 0x000fea000383ffff */
.L_x_23:
[----:B------:R-:W-:-:S04]  /*44a0*/  UISETP.NE.AND UP0, UPT, UR54, URZ, UPT ;  /* 0x000000ff3600728c */ /* 0x000fc8000bf05270 */
[----:B------:R-:W-:-:S09]  /*44b0*/  UISETP.NE.OR UP0, UPT, UR11, 0x1, UP0 ;  /* 0x000000010b00788c */ /* 0x000fd20008705670 */
[----:B------:R-:W-:Y:S05]  /*44c0*/  BRA.U UP0, `(.L_x_85) ;  /* 0x0000000500487547 */ /* 0x000fea000b800000 */
[----:B------:R-:W-:Y:S01]  /*44d0*/  ISETP.GE.U32.AND P2, PT, R0, 0x8, PT ;  /* 0x000000080000780c */ /* 0x000fe20003f46070 */
[----:B------:R-:W-:Y:S01]  /*44e0*/  IMAD.MOV.U32 R12, RZ, RZ, 0x1 ;  /* 0x00000001ff0c7424 */ /* 0x000fe200078e00ff */
[----:B------:R-:W-:Y:S02]  /*44f0*/  CS2R R10, SRZ ;  /* 0x00000000000a7805 */ /* 0x000fe4000001ff00 */
[----:B------:R-:W-:Y:S01]  /*4500*/  CS2R R8, SRZ ;  /* 0x0000000000087805 */ /* 0x000fe2000001ff00 */
[----:B------:R-:W-:Y:S01]  /*4510*/  UMOV UR4, 0x400 ;  /* 0x0000040000047882 */ /* 0x000fe20000000000 */
[----:B------:R-:W-:Y:S01]  /*4520*/  UMOV UR6, URZ ;  /* 0x000000ff00067c82 */ /* 0x000fe20008000000 */
[----:B------:R-:W-:-:S12]  /*4530*/  ULEA UR54, UR54, UR4, 0x18 ;  /* 0x0000000436367291 */ /* 0x000fd8000f8ec0ff */
.L_x_89:
[----:B------:R-:W-:Y:S02]  /*4540*/  LEA R2, R8, UR54, 0x3 ;  /* 0x0000003608027c11 */ /* 0x000fe4000f8e18ff */
[----:B------:R-:W-:-:S03]  /*4550*/  SHF.L.U32 R4, R9, 0x1f, RZ ;  /* 0x0000001f09047819 */ /* 0x000fc600000006ff */
[----:B------:R-:W-:Y:S01]  /*4560*/  VIADD R5, R2, 0x320 ;  /* 0x0000032002057836 */ /* 0x000fe20000000000 */
[----:B------:R-:W2:Y:S02]  /*4570*/  SYNCS.PHASECHK.TRANS64.TRYWAIT P0, [R2+URZ+0x310], R4 ;  /* 0x00031004020075a7 */ /* 0x000ea400080011ff */
[----:B--2---:R-:W-:Y:S05]  /*4580*/  @!P0 BRA `(.L_x_86) ;  /* 0x0000005800048947 */ /* 0x004fea0003800000 */
.L_x_235:
[----:B------:R-:W-:Y:S01]  /*4590*/  ULEA UR5, UR6, UR54, 0x3 ;  /* 0x0000003606057291 */ /* 0x000fe2000f8e18ff */
[----:B--2---:R-:W-:Y:S01]  /*45a0*/  PRMT R2, RZ, 0x654, R5 ;  /* 0x00000654ff027816 */ /* 0x004fe20000000005 */
[----:B------:R-:W-:Y:S01]  /*45b0*/  @!P2 IMAD.MOV.U32 R4, RZ, RZ, 0x10 ;  /* 0x00000010ff04a424 */ /* 0x000fe200078e00ff */
[----:B------:R-:W-:Y:S01]  /*45c0*/  SHF.L.U32 R5, R12, 0x1f, RZ ;  /* 0x0000001f0c057819 */ /* 0x000fe200000006ff */
[----:B------:R-:W-:Y:S01]  /*45d0*/  UIADD3 UR4, UPT, UPT, UR5, 0x2b0, URZ ;  /* 0x000002b005047890 */ /* 0x000fe2000fffe0ff */
[----:B------:R2:W-:Y:S05]  /*45e0*/  SYNCS.ARRIVE.TRANS64.RED.A1T0 RZ, [R2+URZ], RZ ;  /* 0x000000ff02ff79a7 */ /* 0x0005ea00081004ff */
[----:B------:R-:W-:Y:S01]  /*45f0*/  IMAD.U32 R6, RZ, RZ, UR4 ;  /* 0x00000004ff067e24 */ /* 0x000fe2000f8e00ff */
[----:B------:R-:W3:Y:S04]  /*4600*/  SYNCS.PHASECHK.TRANS64.TRYWAIT P0, [UR5+0x2c0], R5 ;  /* 0x0002c005ff0075a7 */ /* 0x000ee80008001105 */
[----:B------:R-:W-:Y:S01]  /*4610*/  PRMT R6, R0, 0x654, R6 ;  /* 0x0000065400067816 */ /* 0x000fe20000000006 */
[----:B--23--:R-:W-:Y:S06]  /*4620*/  @!P0 BRA `(.L_x_87) ;  /* 0x0000005400f08947 */ /* 0x00cfec0003800000 */
.L_x_237:
[----:B------:R-:W-:Y:S01]  /*4630*/  ULEA UR4, UR6, UR54, 0x4 ;  /* 0x0000003606047291 */ /* 0x000fe2000f8e20ff */
[----:B------:R-:W-:Y:S01]  /*4640*/  SEL R3, R6, R3, !P2 ;  /* 0x0000000306037207 */ /* 0x000fe20005000000 */
[----:B------:R-:W-:Y:S01]  /*4650*/  UIADD3 UR5, UPT, UPT, UR5, 0x2b0, URZ ;  /* 0x000002b005057890 */ /* 0x000fe2000fffe0ff */
[----:B--2---:R-:W-:Y:S01]  /*4660*/  LEA R2, R11, UR54, 0x3 ;  /* 0x000000360b027c11 */ /* 0x004fe2000f8e18ff */
[----:B------:R-:W-:Y:S01]  /*4670*/  UIADD3 UR4, UPT, UPT, UR4, 0x340, URZ ;  /* 0x0000034004047890 */ /* 0x000fe2000fffe0ff */
[----:B------:R2:W-:Y:S01]  /*4680*/  @!P2 SYNCS.ARRIVE.TRANS64.RED RZ, [R3+URZ], R4 ;  /* 0x0000000403ffa9a7 */ /* 0x0005e200080004ff */
[----:B------:R-:W-:Y:S01]  /*4690*/  UIADD3 UR6, UPT, UPT, UR6, 0x1, URZ ;  /* 0x0000000106067890 */ /* 0x000fe2000fffe0ff */
[----:B------:R-:W-:-:S03]  /*46a0*/  VIADD R8, R8, 0x1 ;  /* 0x0000000108087836 */ /* 0x000fc60000000000 */
[----:B------:R-:W-:Y:S02]  /*46b0*/  UISETP.NE.AND UP0, UPT, UR6, 0x2, UPT ;  /* 0x000000020600788c */ /* 0x000fe4000bf05270 */
[----:B------:R-:W-:Y:S01]  /*46c0*/  ISETP.NE.AND P0, PT, R8, 0x2, PT ;  /* 0x000000020800780c */ /* 0x000fe20003f05270 */
[----:B------:R-:W-:Y:S06]  /*46d0*/  UGETNEXTWORKID.BROADCAST [UR4], [UR5] ;  /* 0x00000000040073ca */ /* 0x000fec0008000100 */
[----:B------:R-:W-:Y:S02]  /*46e0*/  USEL UR4, URZ, 0x1, UP0 ;  /* 0x00000001ff047887 */ /* 0x000fe40008000000 */
[----:B------:R-:W-:-:S04]  /*46f0*/  USEL UR6, UR6, URZ, UP0 ;  /* 0x000000ff06067287 */ /* 0x000fc80008000000 */
[----:B------:R-:W-:Y:S02]  /*4700*/  LOP3.LUT R12, R12, UR4, RZ, 0x3c, !PT ;  /* 0x000000040c0c7c12 */ /* 0x000fe4000f8e3cff */
[----:B--2---:R-:W-:-:S04]  /*4710*/  SHF.L.U32 R4, R10, 0x1f, RZ ;  /* 0x0000001f0a047819 */ /* 0x004fc800000006ff */
[----:B------:R-:W2:Y:S02]  /*4720*/  SYNCS.PHASECHK.TRANS64.TRYWAIT P1, [R2+URZ+0x2b0], R4 ;  /* 0x0002b004020075a7 */ /* 0x000ea400080211ff */
[----:B--2---:R-:W-:Y:S05]  /*4730*/  @!P1 BRA `(.L_x_88) ;  /* 0x0000005400c49947 */ /* 0x004fea0003800000 */
.L_x_238:
[C---:B--2---:R-:W-:Y:S01]  /*4740*/  LEA R4, R11.reuse, UR54, 0x4 ;  /* 0x000000360b047c11 */ /* 0x044fe2000f8e20ff */
[----:B------:R-:W-:Y:S01]  /*4750*/  VIADD R2, R2, 0x2c0 ;  /* 0x000002c002027836 */ /* 0x000fe20000000000 */
[----:B------:R-:W-:Y:S01]  /*4760*/  SEL R8, R8, RZ, P0 ;  /* 0x000000ff08087207 */ /* 0x000fe20000000000 */
[----:B------:R-:W-:-:S03]  /*4770*/  VIADD R11, R11, 0x1 ;  /* 0x000000010b0b7836 */ /* 0x000fc60000000000 */
[----:B------:R-:W2:Y:S01]  /*4780*/  LDS.128 R4, [R4+0x340] ;  /* 0x0003400004047984 */ /* 0x000ea20000000c00 */
[----:B------:R-:W-:Y:S02]  /*4790*/  PRMT R2, RZ, 0x654, R2 ;  /* 0x00000654ff027816 */ /* 0x000fe40000000002 */
[C---:B------:R-:W-:Y:S01]  /*47a0*/  ISETP.NE.AND P1, PT, R11.reuse, 0x2, PT ;  /* 0x000000020b00780c */ /* 0x040fe20003f25270 */
[----:B------:R-:W-:Y:S01]  /*47b0*/  @!PT LDS RZ, [RZ] ;  /* 0x00000000fffff984 */ /* 0x000fe20000000800 */
[----:B------:R-:W-:Y:S01]  /*47c0*/  @!PT LDS RZ, [RZ] ;  /* 0x00000000fffff984 */ /* 0x000fe20000000800 */
[----:B------:R-:W-:Y:S01]  /*47d0*/  @!PT LDS RZ, [RZ] ;  /* 0x00000000fffff984 */ /* 0x000fe20000000800 */
[----:B------:R-:W-:Y:S01]  /*47e0*/  @!PT LDS RZ, [RZ] ;  /* 0x00000000fffff984 */ /* 0x000fe20000000800 */
[----:B------:R3:W-:Y:S06]  /*47f0*/  MEMBAR.ALL.CTA ;  /* 0x0000000000007992 */ /* 0x0007ec0000008000 */
[----:B---3--:R-:W3:Y:S01]  /*4800*/  FENCE.VIEW.ASYNC.S ;  /* 0x00000000000073c6 */ /* 0x008ee20000000000 */
[----:B------:R-:W-:Y:S01]  /*4810*/  SEL R11, R11, RZ, P1 ;  /* 0x000000ff0b0b7207 */ /* 0x000fe20000800000 */
[----:B---3--:R3:W-:Y:S01]  /*4820*/  SYNCS.ARRIVE.TRANS64.RED.A1T0 RZ, [R2+URZ], RZ ;  /* 0x000000ff02ff79a7 */ /* 0x0087e200081004ff */
[----:B--2---:R-:W-:-:S02]  /*4830*/  LOP3.LUT P3, RZ, R6, 0x1, RZ, 0xc0, !PT ;  /* 0x0000000106ff7812 */ /* 0x004fc4000786c0ff */
[----:B------:R-:W-:-:S04]  /*4840*/  SEL R4, RZ, 0x1, P1 ;  /* 0x00000001ff047807 */ /* 0x000fc80000800000 */
[----:B------:R-:W-:Y:S02]  /*4850*/  LOP3.LUT R10, R10, R4, RZ, 0x3c, !PT ;  /* 0x000000040a0a7212 */ /* 0x000fe400078e3cff */
[----:B---3--:R-:W-:-:S04]  /*4860*/  SEL R2, RZ, 0x1, P0 ;  /* 0x00000001ff027807 */ /* 0x008fc80000000000 */
[----:B------:R-:W-:Y:S01]  /*4870*/  LOP3.LUT R9, R9, R2, RZ, 0x3c, !PT ;  /* 0x0000000209097212 */ /* 0x000fe200078e3cff */
[----:B------:R-:W-:Y:S06]  /*4880*/  @P3 BRA `(.L_x_89) ;  /* 0xfffffffc002c3947 */ /* 0x000fec000383ffff */
[----:B------:R-:W-:Y:S01]  /*4890*/  ULEA UR5, UR6, UR54, 0x3 ;  /* 0x0000003606057291 */ /* 0x000fe2000f8e18ff */
[----:B------:R-:W-:-:S08]  /*48a0*/  SHF.L.U32 R2, R12, 0x1f, RZ ;  /* 0x0000001f0c027819 */ /* 0x000fd000000006ff */
[----:B------:R-:W2:Y:S02]  /*48b0*/  SYNCS.PHASECHK.TRANS64 P0, [UR5+0x2c0], R2 ;  /* 0x0002c002ff0075a7 */ /* 0x000ea40008001005 */
[----:B--2---:R-:W-:Y:S05]  /*48c0*/  @P0 BRA `(.L_x_90) ;  /* 0x0000000000080947 */ /* 0x004fea0003800000 */
[----:B------:R-:W2:Y:S02]  /*48d0*/  SYNCS.PHASECHK.TRANS64.TRYWAIT P0, [UR5+0x2c0], R2 ;  /* 0x0002c002ff0075a7 */ /* 0x000ea40008001105 */
[----:B--2---:R-:W-:Y:S05]  /*48e0*/  @!P0 BRA `(.L_x_91) ;  /* 0x00000054006c8947 */ /* 0x004fea0003800000 */
.L_x_90:
[----:B------:R-:W-:-:S04]  /*48f0*/  UIADD3 UR4, UPT, UPT, UR6, 0x1, URZ ;  /* 0x0000000106047890 */ /* 0x000fc8000fffe0ff */
[----:B------:R-:W-:-:S04]  /*4900*/  UISETP.NE.AND UP0, UPT, UR4, 0x2, UPT ;  /* 0x000000020400788c */ /* 0x000fc8000bf05270 */
[----:B------:R-:W-:Y:S02]  /*4910*/  USEL UR7, URZ, 0x1, UP0 ;  /* 0x00000001ff077887 */ /* 0x000fe40008000000 */
[----:B------:R-:W-:-:S04]  /*4920*/  USEL UR4, UR4, URZ, UP0 ;  /* 0x000000ff04047287 */ /* 0x000fc80008000000 */
[----:B------:R-:W-:Y:S01]  /*4930*/  ULEA UR4, UR4, UR54, 0x3 ;  /* 0x0000003604047291 */ /* 0x000fe2000f8e18ff */
[----:B--2---:R-:W-:-:S04]  /*4940*/  LOP3.LUT R2, R12, UR7, RZ, 0x3c, !PT ;  /* 0x000000070c027c12 */ /* 0x004fc8000f8e3cff */
[----:B------:R-:W-:-:S04]  /*4950*/  SHF.L.U32 R0, R2, 0x1f, RZ ;  /* 0x0000001f02007819 */ /* 0x000fc800000006ff */
[----:B------:R-:W2:Y:S02]  /*4960*/  SYNCS.PHASECHK.TRANS64 P0, [UR4+0x2c0], R0 ;  /* 0x0002c000ff0075a7 */ /* 0x000ea40008001004 */
[----:B-12---:R-:W-:Y:S05]  /*4970*/  @P0 EXIT ;  /* 0x000000000000094d */ /* 0x006fea0003800000 */
[----:B------:R-:W-:Y:S02]  /*4980*/  SHF.L.U32 R2, R2, 0x1f, RZ ;  /* 0x0000001f02027819 */ /* 0x000fe400000006ff */
[----:B------:R-:W-:-:S07]  /*4990*/  MOV R0, UR4 ;  /* 0x0000000400007c02 */ /* 0x000fce0008000f00 */
.L_x_92:
[----:B-1----:R1:W2:Y:S02]  /*49a0*/  SYNCS.PHASECHK.TRANS64.TRYWAIT P0, [R0+URZ+0x2c0], R2 ;  /* 0x0002c002000075a7 */ /* 0x0022a400080011ff */
[----:B--2---:R-:W-:Y:S05]  /*49b0*/  @!P0 NANOSLEEP.SYNCS 0x989680 ;  /* 0x009896800000895d */ /* 0x004fea0003900000 */
[----:B------:R-:W2:Y:S02]  /*49c0*/  @!P0 SYNCS.PHASECHK.TRANS64 P0, [R0+URZ+0x2c0], R2 ;  /* 0x0002c002000085a7 */ /* 0x000ea400080010ff */
[----:B--2---:R-:W-:Y:S05]  /*49d0*/  @P0 EXIT ;  /* 0x000000000000094d */ /* 0x004fea0003800000 */
[----:B------:R-:W-:Y:S05]  /*49e0*/  BRA `(.L_x_92) ;  /* 0xfffffffc00ec7947 */ /* 0x000fea000383ffff */
.L_x_85:
[----:B------:R-:W-:Y:S05]  /*49f0*/  BRA.U UP6, `(.L_x_93) ;  /* 0x0000001106847547 */ /* 0x000fea000b800000 */
[----:B------:R-:W-:Y:S01]  /*4a00*/  UMOV UR4, 0x40 ;  /* 0x0000004000047882 */ /* 0x000fe20000000000 */
[----:B------:R-:W-:Y:S01]  /*4a10*/  NOP ;  /* 0x0000000000007918 */ /* 0x000fe20000000000 */
[----:B------:R-:W-:Y:S01]  /*4a20*/  ULEA UR4, UR54, UR4, 0x18 ;  /* 0x0000000436047291 */ /* 0x000fe2000f8ec0ff */
[----:B------:R-:W-:Y:S02]  /*4a30*/  UMOV UR5, 0x400 ;  /* 0x0000040000057882 */ /* 0x000fe40000000000 */
[----:B------:R-:W-:-:S06]  /*4a40*/  ULEA UR54, UR54, UR5, 0x18 ;  /* 0x0000000536367291 */ /* 0x000fcc000f8ec0ff */
[----:B------:R-:W2:Y:S02]  /*4a50*/  LDS.U8 R0, [UR4+0x1c] ;  /* 0x00001c04ff007984 */ /* 0x000ea40008000000 */
[----:B--2---:R-:W-:-:S13]  /*4a60*/  ISETP.NE.AND P0, PT, R0, RZ, PT ;  /* 0x000000ff0000720c */ /* 0x004fda0003f05270 */
[----:B------:R-:W-:Y:S05]  /*4a70*/  @P0 BRA `(.L_x_94) ;  /* 0x0000000400080947 */ /* 0x000fea0003800000 */
[----:B------:R-:W-:Y:S02]  /*4a80*/  UISETP.NE.U32.AND UP1, UPT, UR18, 0x1, UPT ;  /* 0x000000011200788c */ /* 0x000fe4000bf25070 */
[----:B------:R-:W-:-:S07]  /*4a90*/  UIADD3 UR6, UPT, UPT, UR4, 0x8, URZ ;  /* 0x0000000804067890 */ /* 0x000fce000fffe0ff */
[----:B------:R-:W-:Y:S05]  /*4aa0*/  BRA.U !UP1, `(.L_x_95) ;  /* 0x00000001099c7547 */ /* 0x000fea000b800000 */
[----:B------:R-:W-:Y:S01]  /*4ab0*/  ELECT P0, URZ, PT ;  /* 0x0000000000ff782f */ /* 0x000fe20003800000 */
[----:B------:R-:W-:-:S12]  /*4ac0*/  BSSY B0, `(.L_x_95) ;  /* 0x0000025000007945 */ /* 0x000fd80003800000 */
[----:B------:R-:W-:Y:S05]  /*4ad0*/  @!P0 BRA `(.L_x_96) ;  /* 0x00000000008c8947 */ /* 0x000fea0003800000 */
[----:B------:R-:W-:-:S05]  /*4ae0*/  UMOV UR5, 0x10 ;  /* 0x0000001000057882 */ /* 0x000fca0000000000 */
[----:B------:R-:W-:Y:S04]  /*4af0*/  DEPBAR.LE SB2, 0x36 ;  /* 0x0000ad800000791a */ /* 0x000fe80000000000 */
[----:B------:R-:W2:Y:S02]  /*4b00*/  UTCATOMSWS.2CTA.FIND_AND_SET.ALIGN UP0, UR5, UR5 ;  /* 0x00000005000575e3 */ /* 0x000ea40008200800 */
[----:B--2---:R-:W-:Y:S01]  /*4b10*/  MOV R10, UR5 ;  /* 0x00000005000a7c02 */ /* 0x004fe20008000f00 */
[----:B------:R-:W-:Y:S06]  /*4b20*/  BRA.U UP0, `(.L_x_97) ;  /* 0x0000000100187547 */ /* 0x000fec000b800000 */
.L_x_98:
[----:B------:R-:W-:Y:S05]  /*4b30*/  NANOSLEEP 0x64 ;  /* 0x000000640000795d */ /* 0x000fea0003800000 */
[----:B------:R-:W-:-:S05]  /*4b40*/  UMOV UR5, 0x10 ;  /* 0x0000001000057882 */ /* 0x000fca0000000000 */
[----:B------:R-:W-:Y:S04]  /*4b50*/  DEPBAR.LE SB2, 0x36 ;  /* 0x0000ad800000791a */ /* 0x000fe80000000000 */
[----:B------:R-:W2:Y:S02]  /*4b60*/  UTCATOMSWS.2CTA.FIND_AND_SET.ALIGN UP0, UR5, UR5 ;  /* 0x00000005000575e3 */ /* 0x000ea40008200800 */
[----:B--2---:R-:W-:Y:S01]  /*4b70*/  MOV R10, UR5 ;  /* 0x00000005000a7c02 */ /* 0x004fe20008000f00 */
[----:B------:R-:W-:Y:S05]  /*4b80*/  BRA.U !UP0, `(.L_x_98) ;  /* 0xfffffffd08e87547 */ /* 0x000fea000b83ffff */
.L_x_97:
[----:B------:R-:W2:Y:S01]  /*4b90*/  LDS R6, [UR4+0x10] ;  /* 0x00001004ff067984 */ /* 0x000ea20008000800 */
[----:B------:R-:W-:Y:S01]  /*4ba0*/  IMAD.U32 R0, RZ, RZ, UR54 ;  /* 0x00000036ff007e24 */ /* 0x000fe2000f8e00ff */
[----:B------:R-:W-:-:S03]  /*4bb0*/  MOV R4, UR17 ;  /* 0x0000001100047c02 */ /* 0x000fc60008000f00 */
[----:B------:R-:W-:Y:S01]  /*4bc0*/  VIADD R0, R0, 0x360 ;  /* 0x0000036000007836 */ /* 0x000fe20000000000 */
[----:B--2---:R-:W-:-:S04]  /*4bd0*/  SHF.L.U32 R6, R6, 0x1f, RZ ;  /* 0x0000001f06067819 */ /* 0x004fc800000006ff */
[----:B------:R-:W2:Y:S02]  /*4be0*/  SYNCS.PHASECHK.TRANS64.TRYWAIT P0, [UR4+0x8], R6 ;  /* 0x00000806ff0075a7 */ /* 0x000ea40008001104 */
[----:B--2---:R-:W-:Y:S05]  /*4bf0*/  @P0 BRA `(.L_x_99) ;  /* 0x0000000000080947 */ /* 0x004fea0003800000 */
[----:B------:R-:W2:Y:S02]  /*4c00*/  SYNCS.PHASECHK.TRANS64.TRYWAIT P0, [UR4+0x8], R6 ;  /* 0x00000806ff0075a7 */ /* 0x000ea40008001104 */
[----:B--2---:R-:W-:Y:S05]  /*4c10*/  @!P0 BRA `(.L_x_100) ;  /* 0x0000005000b88947 */ /* 0x004fea0003800000 */
.L_x_99:
[----:B------:R-:W-:Y:S01]  /*4c20*/  PRMT R4, R4, 0x654, R0 ;  /* 0x0000065404047816 */ /* 0x000fe20000000000 */
[----:B------:R-:W-:Y:S01]  /*4c30*/  HFMA2 R0, -RZ, RZ, 0, 5.9604644775390625e-08 ;  /* 0x00000001ff007431 */ /* 0x000fe200000001ff */
[----:B------:R-:W-:Y:S01]  /*4c40*/  UPRMT UR5, UR17, 0x654, UR6 ;  /* 0x0000065411057896 */ /* 0x000fe20008000006 */
[----:B------:R-:W-:Y:S02]  /*4c50*/  IMAD.MOV.U32 R8, RZ, RZ, 0xffff ;  /* 0x0000ffffff087424 */ /* 0x000fe400078e00ff */
[----:B--2---:R-:W-:Y:S02]  /*4c60*/  IMAD.MOV.U32 R6, RZ, RZ, 0x4 ;  /* 0x00000004ff067424 */ /* 0x004fe400078e00ff */
[----:B------:R-:W-:Y:S01]  /*4c70*/  IMAD.SHL.U32 R9, R10, 0x20, RZ ;  /* 0x000000200a097824 */ /* 0x000fe200078e00ff */
[----:B------:R-:W-:Y:S02]  /*4c80*/  MOV R5, UR5 ;  /* 0x0000000500057c02 */ /* 0x000fe40008000f00 */
[-C--:B------:R-:W-:Y:S01]  /*4c90*/  SHF.L.U32 R8, R8, R10.reuse, RZ ;  /* 0x0000000a08087219 */ /* 0x080fe200000006ff */
[----:B------:R2:W-:Y:S01]  /*4ca0*/  SYNCS.ARRIVE.TRANS64.RED RZ, [UR5], R6 ;  /* 0x00000006ffff79a7 */ /* 0x0005e20008000405 */
[----:B------:R-:W-:Y:S01]  /*4cb0*/  SHF.L.U32 R7, R0, R10, RZ ;  /* 0x0000000a00077219 */ /* 0x000fe200000006ff */
[----:B------:R2:W-:Y:S04]  /*4cc0*/  STS [UR54+0x360], R9 ;  /* 0x00036009ff007988 */ /* 0x0005e80008000836 */
[----:B------:R2:W-:Y:S04]  /*4cd0*/  STAS [R4.64], R10 ;  /* 0x0000000a04007dbd */ /* 0x0005e8000c0008ff */
[----:B------:R2:W-:Y:S04]  /*4ce0*/  ATOMS.OR RZ, [UR4+0x14], R8 ;  /* 0x00001408ffff798c */ /* 0x0005e8000b000004 */
[----:B------:R2:W-:Y:S04]  /*4cf0*/  ATOMS.OR RZ, [UR4+0x18], R7 ;  /* 0x00001807ffff798c */ /* 0x0005e8000b000004 */
[----:B------:R2:W-:Y:S02]  /*4d00*/  ATOMS.XOR RZ, [UR4+0x10], R0 ;  /* 0x00001000ffff798c */ /* 0x0005e4000b800004 */
.L_x_96:
[----:B-1----:R-:W-:Y:S05]  /*4d10*/  BSYNC B0 ;  /* 0x0000000000007941 */ /* 0x002fea0003800000 */
.L_x_95:
[----:B------:R-:W-:Y:S05]  /*4d20*/  BRA.U UP1, `(.L_x_101) ;  /* 0x00000001016c7547 */ /* 0x000fea000b800000 */
[----:B------:R-:W-:-:S03]  /*4d30*/  UMOV UR5, 0xffffffff ;  /* 0xffffffff00057882 */ /* 0x000fc60000000000 */
[----:B------:R-:W-:Y:S05]  /*4d40*/  BRA.DIV UR5, `(.L_x_102) ;  /* 0x0000005205847947 */ /* 0x000fea000b800000 */
[----:B------:R-:W-:-:S13]  /*4d50*/  ELECT P0, URZ, PT ;  /* 0x0000000000ff782f */ /* 0x000fda0003800000 */
.L_x_242:
[----:B------:R-:W-:Y:S05]  /*4d60*/  @!P0 BRA `(.L_x_101) ;  /* 0x00000000005c8947 */ /* 0x000fea0003800000 */
[----:B--2---:R-:W2:Y:S02]  /*4d70*/  LDS R4, [UR4+0x10] ;  /* 0x00001004ff047984 */ /* 0x004ea40008000800 */
[----:B--2---:R-:W-:-:S04]  /*4d80*/  SHF.L.U32 R4, R4, 0x1f, RZ ;  /* 0x0000001f04047819 */ /* 0x004fc800000006ff */
[----:B------:R-:W2:Y:S02]  /*4d90*/  SYNCS.PHASECHK.TRANS64.TRYWAIT P0, [UR4+0x8], R4 ;  /* 0x00000804ff0075a7 */ /* 0x000ea40008001104 */
[----:B--2---:R-:W-:Y:S05]  /*4da0*/  @P0 BRA `(.L_x_103) ;  /* 0x0000000000080947 */ /* 0x004fea0003800000 */
[----:B------:R-:W2:Y:S02]  /*4db0*/  SYNCS.PHASECHK.TRANS64.TRYWAIT P0, [UR4+0x8], R4 ;  /* 0x00000804ff0075a7 */ /* 0x000ea40008001104 */
[----:B--2---:R-:W-:Y:S05]  /*4dc0*/  @!P0 BRA `(.L_x_104) ;  /* 0x0000005000888947 */ /* 0x004fea0003800000 */
.L_x_103:
[----:B------:R-:W3:Y:S01]  /*4dd0*/  LDS R6, [UR54+0x360] ;  /* 0x00036036ff067984 */ /* 0x000ee20008000800 */
[----:B--2---:R-:W-:Y:S02]  /*4de0*/  HFMA2 R0, -RZ, RZ, 0, 5.9604644775390625e-08 ;  /* 0x00000001ff007431 */ /* 0x004fe400000001ff */
[----:B------:R-:W-:Y:S01]  /*4df0*/  IMAD.MOV.U32 R4, RZ, RZ, 0xffff ;  /* 0x0000ffffff047424 */ /* 0x000fe200078e00ff */
[----:B------:R-:W-:Y:S01]  /*4e00*/  UPRMT UR5, UR17, 0x654, UR6 ;  /* 0x0000065411057896 */ /* 0x000fe20008000006 */
[----:B---3--:R-:W-:-:S03]  /*4e10*/  IMAD.SHL.U32 R5, R6, 0x20, RZ ;  /* 0x0000002006057824 */ /* 0x008fc600078e00ff */
[-C--:B------:R-:W-:Y:S02]  /*4e20*/  SHF.L.U32 R4, R4, R6.reuse, RZ ;  /* 0x0000000604047219 */ /* 0x080fe400000006ff */
[----:B------:R-:W-:Y:S01]  /*4e30*/  SHF.L.U32 R6, R0, R6, RZ ;  /* 0x0000000600067219 */ /* 0x000fe200000006ff */
[----:B------:R3:W-:Y:S04]  /*4e40*/  STS [UR54+0x360], R5 ;  /* 0x00036005ff007988 */ /* 0x0007e80008000836 */
[----:B------:R3:W-:Y:S04]  /*4e50*/  ATOMS.OR RZ, [UR4+0x14], R4 ;  /* 0x00001404ffff798c */ /* 0x0007e8000b000004 */
[----:B------:R3:W-:Y:S01]  /*4e60*/  ATOMS.OR RZ, [UR4+0x18], R6 ;  /* 0x00001806ffff798c */ /* 0x0007e2000b000004 */
[----:B------:R-:W-:Y:S03]  /*4e70*/  SYNCS.ARRIVE.TRANS64.RED.A1T0 RZ, [UR5], RZ ;  /* 0x000000ffffff79a7 */ /* 0x000fe60008100405 */
[----:B------:R3:W-:Y:S01]  /*4e80*/  ATOMS.XOR RZ, [UR4+0x10], R0 ;  /* 0x00001000ffff798c */ /* 0x0007e2000b800004 */
[----:B------:R-:W-:Y:S05]  /*4e90*/  BRA `(.L_x_101) ;  /* 0x0000000000107947 */ /* 0x000fea0003800000 */
.L_x_94:
[----:B------:R-:W-:Y:S02]  /*4ea0*/  MOV R0, 0xffffffff ;  /* 0xffffffff00007802 */ /* 0x000fe40000000f00 */
[----:B------:R-:W-:-:S03]  /*4eb0*/  MOV R4, 0x4ee0 ;  /* 0x00004ee000047802 */ /* 0x000fc60000000f00 */
[----:B------:R2:W-:Y:S04]  /*4ec0*/  STS [UR54+0x360], R0 ;  /* 0x00036000ff007988 */ /* 0x0005e80008000836 */
[----:B-12--5:R-:W-:Y:S05]  /*4ed0*/  CALL.REL.NOINC `($__internal_1_$__cuda_sm10x_tcgen05_guardrail_trap_phase_invalid_during_alloc) ;  /* 0x0000005400907944 */ /* 0x026fea0003c00000 */
.L_x_101:
[----:B------:R-:W-:Y:S05]  /*4ee0*/  WARPSYNC.ALL ;  /* 0x0000000000007948 */ /* 0x000fea0003800000 */
[----:B------:R-:W4:Y:S01]  /*4ef0*/  S2UR UR6, SR_CgaCtaId ;  /* 0x00000000000679c3 */ /* 0x000f220000008800 */
[----:B------:R-:W-:Y:S01]  /*4f00*/  UMOV UR4, 0x400 ;  /* 0x0000040000047882 */ /* 0x000fe20000000000 */
[----:B------:R-:W-:-:S06]  /*4f10*/  NOP ;  /* 0x0000000000007918 */ /* 0x000fcc0000000000 */
[----:B------:R-:W-:Y:S06]  /*4f20*/  BAR.ARV 0x6, 0xa0 ;  /* 0x0182800000007b1d */ /* 0x000fec0000002000 */
[----:B------:R-:W-:Y:S01]  /*4f30*/  LOP3.LUT R3, R3, 0xffff, RZ, 0xc0, !PT ;  /* 0x0000ffff03037812 */ /* 0x000fe200078ec0ff */
[----:B--2---:R-:W-:Y:S01]  /*4f40*/  IMAD.MOV.U32 R9, RZ, RZ, 0x1 ;  /* 0x00000001ff097424 */ /* 0x004fe200078e00ff */
[----:B------:R-:W-:Y:S01]  /*4f50*/  LOP3.LUT R2, R2, 0xffff, RZ, 0xc0, !PT ;  /* 0x0000ffff02027812 */ /* 0x000fe200078ec0ff */
[----:B------:R-:W-:Y:S01]  /*4f60*/  IMAD.MOV.U32 R8, RZ, RZ, RZ ;  /* 0x000000ffff087224 */ /* 0x000fe200078e00ff */
[----:B------:R-:W-:Y:S01]  /*4f70*/  R2UR UR11, R3 ;  /* 0x00000000030b72ca */ /* 0x000fe200000e0000 */
[----:B------:R-:W-:Y:S01]  /*4f80*/  UMOV UR22, URZ ;  /* 0x000000ff00167c82 */ /* 0x000fe20008000000 */
[----:B------:R-:W-:-:S02]  /*4f90*/  R2UR UR10, R2 ;  /* 0x00000000020a72ca */ /* 0x000fc400000e0000 */
[----:B------:R-:W-:Y:S01]  /*4fa0*/  CS2R R2, SRZ ;  /* 0x0000000000027805 */ /* 0x000fe2000001ff00 */
[----:B------:R-:W-:Y:S01]  /*4fb0*/  UMOV UR21, URZ ;  /* 0x000000ff00157c82 */ /* 0x000fe20008000000 */
[----:B------:R-:W-:Y:S02]  /*4fc0*/  UISETP.NE.AND UP3, UPT, UR18, URZ, UPT ;  /* 0x000000ff1200728c */ /* 0x000fe4000bf65270 */
[----:B----4-:R-:W-:Y:S01]  /*4fd0*/  ULEA UR6, UR6, UR4, 0x18 ;  /* 0x0000000406067291 */ /* 0x010fe2000f8ec0ff */
[----:B------:R-:W2:Y:S03]  /*4fe0*/  LDCU UR4, c[0x0][0x38c] ;  /* 0x00007180ff0477ac */ /* 0x000ea60008000800 */
[----:B------:R-:W-:Y:S02]  /*4ff0*/  UIADD3 UR12, UPT, UPT, UR6, 0x4600, URZ ;  /* 0x00004600060c7890 */ /* 0x000fe4000fffe0ff */
[----:B------:R-:W-:-:S03]  /*5000*/  UIADD3 UR13, UPT, UPT, UR6, 0x2d600, URZ ;  /* 0x0002d600060d7890 */ /* 0x000fc6000fffe0ff */
[----:B---3--:R-:W3:Y:S01]  /*5010*/  LDS R0, [UR6+0x360] ;  /* 0x00036006ff007984 */ /* 0x008ee20008000800 */
[----:B------:R-:W-:Y:S02]  /*5020*/  USHF.R.U32.HI UR12, URZ, 0x4, UR12 ;  /* 0x00000004ff0c7899 */ /* 0x000fe4000801160c */
[----:B------:R-:W-:Y:S02]  /*5030*/  USHF.R.U32.HI UR13, URZ, 0x4, UR13 ;  /* 0x00000004ff0d7899 */ /* 0x000fe4000801160d */
[----:B------:R-:W-:Y:S02]  /*5040*/  ULOP3.LUT UR12, UR12, 0x3fff, URZ, 0xc0, !UPT ;  /* 0x00003fff0c0c7892 */ /* 0x000fe4000f8ec0ff */
[----:B------:R-:W-:Y:S02]  /*5050*/  ULOP3.LUT UR13, UR13, 0x3fff, URZ, 0xc0, !UPT ;  /* 0x00003fff0d0d7892 */ /* 0x000fe4000f8ec0ff */
[----:B------:R-:W-:Y:S02]  /*5060*/  ULOP3.LUT UR12, UR12, 0x10000, URZ, 0xfc, !UPT ;  /* 0x000100000c0c7892 */ /* 0x000fe4000f8efcff */
[----:B--2---:R-:W-:-:S02]  /*5070*/  UIADD3 UR4, UPT, UPT, UR4, 0x1f, URZ ;  /* 0x0000001f04047890 */ /* 0x004fc4000fffe0ff */
[----:B------:R-:W-:Y:S02]  /*5080*/  ULOP3.LUT UR13, UR13, 0x10000, URZ, 0xfc, !UPT ;  /* 0x000100000d0d7892 */ /* 0x000fe4000f8efcff */
[----:B------:R-:W-:Y:S01]  /*5090*/  USHF.R.S32.HI UR5, URZ, 0x1f, UR4 ;  /* 0x0000001fff057899 */ /* 0x000fe20008011404 */
[----:B------:R-:W-:Y:S01]  /*50a0*/  UMOV UR20, URZ ;  /* 0x000000ff00147c82 */ /* 0x000fe20008000000 */
[----:B------:R-:W-:Y:S02]  /*50b0*/  UMOV UR26, 0x0 ;  /* 0x00000000001a7882 */ /* 0x000fe40000000000 */
[----:B------:R-:W-:Y:S01]  /*50c0*/  ULEA.HI UR5, UR5, UR4, URZ, 0x5 ;  /* 0x0000000405057291 */ /* 0x000fe2000f8f28ff */
[----:B------:R-:W-:-:S03]  /*50d0*/  UMOV UR27, 0x10100490 ;  /* 0x10100490001b7882 */ /* 0x000fc60000000000 */
[----:B------:R-:W-:-:S04]  /*50e0*/  USHF.R.S32.HI UR5, URZ, 0x5, UR5 ;  /* 0x00000005ff057899 */ /* 0x000fc80008011405 */
[----:B------:R-:W-:-:S04]  /*50f0*/  UISETP.LT.AND UP0, UPT, UR5, 0x1, UPT ;  /* 0x000000010500788c */ /* 0x000fc8000bf01270 */
[----:B------:R-:W-:Y:S01]  /*5100*/  USEL UR23, UR5, 0x1, !UP0 ;  /* 0x0000000105177887 */ /* 0x000fe2000c000000 */
[----:B---3--:R-:W-:-:S15]  /*5110*/  R2UR UR24, R0 ;  /* 0x00000000001872ca */ /* 0x008fde00000e0000 */
.L_x_112:
[C---:B------:R-:W-:Y:S02]  /*5120*/  LEA R0, R8.reuse, UR6, 0x3 ;  /* 0x0000000608007c11 */ /* 0x040fe4000f8e18ff */
[----:B------:R-:W-:Y:S02]  /*5130*/  SHF.L.U32 R4, R3, 0x1f, RZ ;  /* 0x0000001f03047819 */ /* 0x000fe400000006ff */
[----:B------:R-:W-:Y:S02]  /*5140*/  LEA R5, R8, UR6, 0x4 ;  /* 0x0000000608057c11 */ /* 0x000fe4000f8e20ff */
[----:B------:R-:W2:Y:S02]  /*5150*/  SYNCS.PHASECHK.TRANS64.TRYWAIT P0, [R0+URZ+0x2b0], R4 ;  /* 0x0002b004000075a7 */ /* 0x000ea400080011ff */
[----:B-12-4-:R-:W-:Y:S05]  /*5160*/  @!P0 BRA `(.L_x_105) ;  /* 0x0000004c00b88947 */ /* 0x016fea0003800000 */
.L_x_243:
[----:B--2---:R-:W2:Y:S01]  /*5170*/  LDS.128 R4, [R5+0x340] ;  /* 0x0003400005047984 */ /* 0x004ea20000000c00 */
[----:B------:R-:W-:Y:S02]  /*5180*/  VIADD R0, R0, 0x2c0 ;  /* 0x000002c000007836 */ /* 0x000fe40000000000 */
[----:B------:R-:W-:Y:S01]  /*5190*/  VIADD R8, R8, 0x1 ;  /* 0x0000000108087836 */ /* 0x000fe20000000000 */
[----:B------:R-:W-:Y:S01]  /*51a0*/  @!PT LDS RZ, [RZ] ;  /* 0x00000000fffff984 */ /* 0x000fe20000000800 */
[----:B------:R-:W-:Y:S01]  /*51b0*/  @!PT LDS RZ, [RZ] ;  /* 0x00000000fffff984 */ /* 0x000fe20000000800 */
[----:B------:R-:W-:Y:S01]  /*51c0*/  @!PT LDS RZ, [RZ] ;  /* 0x00000000fffff984 */ /* 0x000fe20000000800 */
[----:B------:R-:W-:Y:S01]  /*51d0*/  @!PT LDS RZ, [RZ] ;  /* 0x00000000fffff984 */ /* 0x000fe20000000800 */
[----:B------:R3:W-:Y:S06]  /*51e0*/  MEMBAR.ALL.CTA ;  /* 0x0000000000007992 */ /* 0x0007ec0000008000 */
[----:B---3--:R-:W3:Y:S01]  /*51f0*/  FENCE.VIEW.ASYNC.S ;  /* 0x00000000000073c6 */ /* 0x008ee20000000000 */
[----:B------:R-:W-:-:S04]  /*5200*/  PRMT R0, RZ, 0x654, R0 ;  /* 0x00000654ff007816 */ /* 0x000fc80000000000 */
[----:B---3--:R3:W-:Y:S01]  /*5210*/  SYNCS.ARRIVE.TRANS64.RED.A1T0 RZ, [R0+URZ], RZ ;  /* 0x000000ff00ff79a7 */ /* 0x0087e200081004ff */
[----:B--2---:R-:W-:Y:S01]  /*5220*/  LOP3.LUT P1, RZ, R6, 0x1, RZ, 0xc0, !PT ;  /* 0x0000000106ff7812 */ /* 0x004fe2000782c0ff */
[----:B---3--:R-:W-:-:S12]  /*5230*/  BRA.U UP3, `(.L_x_106) ;  /* 0x0000000103cc7547 */ /* 0x008fd8000b800000 */
[----:B------:R-:W2:Y:S01]  /*5240*/  LDCU UR4, c[0x0][0x38c] ;  /* 0x00007180ff0477ac */ /* 0x000ea20008000800 */
[----:B------:R-:W-:Y:S02]  /*5250*/  PLOP3.LUT P2, PT, PT, PT, PT, 0x80, 0x8 ;  /* 0x000000000008781c */ /* 0x000fe40003f4f070 */
[----:B------:R-:W-:Y:S01]  /*5260*/  SHF.L.U32 R4, R9, 0x1f, RZ ;  /* 0x0000001f09047819 */ /* 0x000fe200000006ff */
[----:B------:R-:W-:Y:S02]  /*5270*/  ULEA UR9, UR22, UR6, 0x3 ;  /* 0x0000000616097291 */ /* 0x000fe4000f8e18ff */
[----:B--2---:R-:W-:-:S06]  /*5280*/  UISETP.GE.AND UP0, UPT, UR4, 0x1, UPT ;  /* 0x000000010400788c */ /* 0x004fcc000bf06270 */
[----:B------:R-:W-:-:S05]  /*5290*/  PLOP3.LUT P0, PT, PT, PT, UP0, 0x80, 0x8 ;  /* 0x000000000008781c */ /* 0x000fca0003f0f008 */
[----:B------:R-:W-:-:S08]  /*52a0*/  @UP0 ULEA UR4, UR21, UR6, 0x3 ;  /* 0x0000000615040291 */ /* 0x000fd0000f8e18ff */
[----:B------:R-:W-:-:S04]  /*52b0*/  @P0 SHF.L.U32 R0, R2, 0x1f, RZ ;  /* 0x0000001f02000819 */ /* 0x000fc800000006ff */
[----:B------:R2:W3:Y:S01]  /*52c0*/  @P0 SYNCS.PHASECHK.TRANS64.TRYWAIT P2, [UR4], R0 ;  /* 0x00000000ff0005a7 */ /* 0x0004e20008041104 */
[----:B------:R-:W4:Y:S02]  /*52d0*/  SYNCS.PHASECHK.TRANS64.TRYWAIT P0, [UR9+0x2f0], R4 ;  /* 0x0002f004ff0075a7 */ /* 0x000f240008001109 */
[----:B--234-:R-:W-:Y:S05]  /*52e0*/  @!P0 BRA `(.L_x_107) ;  /* 0x0000004c006c8947 */ /* 0x01cfea0003800000 */
.L_x_245:
[----:B------:R-:W-:Y:S01]  /*52f0*/  UMOV UR19, UR20 ;  /* 0x0000001400137c82 */ /* 0x000fe20008000000 */
[----:B------:R-:W-:Y:S05]  /*5300*/  BRA.U !UP0, `(.L_x_108) ;  /* 0x0000000108887547 */ /* 0x000fea000b800000 */
[----:B------:R-:W-:Y:S02]  /*5310*/  UIADD3 UR19, UPT, UPT, UR23, UR20, URZ ;  /* 0x0000001417137290 */ /* 0x000fe4000fffe0ff */
[----:B------:R-:W-:Y:S02]  /*5320*/  ULEA UR8, UR22, UR24, 0x6 ;  /* 0x0000001816087291 */ /* 0x000fe4000f8e30ff */
[----:B------:R-:W-:Y:S01]  /*5330*/  UPLOP3.LUT UP2, UPT, UPT, UPT, UPT, 0x40, 0x4 ;  /* 0x000000000004789c */ /* 0x000fe20003f4e870 */
[----:B------:R-:W-:Y:S01]  /*5340*/  UMOV UR16, UR5 ;  /* 0x0000000500107c82 */ /* 0x000fe20008000000 */
[----:B------:R-:W-:-:S09]  /*5350*/  UMOV UR15, UR21 ;  /* 0x00000015000f7c82 */ /* 0x000fd20008000000 */
.L_x_111:
[----:B---3--:R-:W-:Y:S01]  /*5360*/  ULEA UR7, UR15, UR6, 0x3 ;  /* 0x000000060f077291 */ /* 0x008fe2000f8e18ff */
[----:B----4-:R-:W-:Y:S11]  /*5370*/  @P2 BRA `(.L_x_109) ;  /* 0x00000000000c2947 */ /* 0x010ff60003800000 */
[----:B--2---:R-:W-:Y:S04]  /*5380*/  SHF.L.U32 R4, R2, 0x1f, RZ ;  /* 0x0000001f02047819 */ /* 0x004fe800000006ff */
[----:B------:R-:W2:Y:S02]  /*5390*/  SYNCS.PHASECHK.TRANS64.TRYWAIT P0, [UR7], R4 ;  /* 0x00000004ff0075a7 */ /* 0x000ea40008001107 */
[----:B--2---:R-:W-:Y:S05]  /*53a0*/  @!P0 BRA `(.L_x_110) ;  /* 0x0000004c00548947 */ /* 0x004fea0003800000 */
.L_x_109:
[----:B------:R-:W-:Y:S01]  /*53b0*/  UISETP.NE.AND UP0, UPT, UR16, 0x1, UPT ;  /* 0x000000011000788c */ /* 0x000fe2000bf05270 */
[----:B------:R-:W-:Y:S01]  /*53c0*/  PLOP3.LUT P2, PT, PT, PT, PT, 0x80, 0x8 ;  /* 0x000000000008781c */ /* 0x000fe20003f4f070 */
[----:B------:R-:W-:Y:S02]  /*53d0*/  UIADD3 UR21, UPT, UPT, UR15, 0x1, URZ ;  /* 0x000000010f157890 */ /* 0x000fe4000fffe0ff */
[----:B------:R-:W-:Y:S02]  /*53e0*/  ULEA UR28, UR15, UR13, 0x6 ;  /* 0x0000000d0f1c7291 */ /* 0x000fe4000f8e30ff */
[----:B------:R-:W-:Y:S01]  /*53f0*/  UISETP.NE.AND UP1, UPT, UR21, 0x29, UPT ;  /* 0x000000291500788c */ /* 0x000fe2000bf25270 */
[----:B------:R-:W-:Y:S01]  /*5400*/  PLOP3.LUT P0, PT, PT, PT, UP0, 0x80, 0x8 ;  /* 0x000000000008781c */ /* 0x000fe20003f0f008 */
[----:B------:R-:W-:Y:S02]  /*5410*/  ULEA UR30, UR15, UR12, 0x8 ;  /* 0x0000000c0f1e7291 */ /* 0x000fe4000f8e40ff */
[----:B------:R-:W-:Y:S02]  /*5420*/  USEL UR14, URZ, 0x1, UP1 ;  /* 0x00000001ff0e7887 */ /* 0x000fe40008800000 */
[----:B------:R-:W-:Y:S02]  /*5430*/  USEL UR21, UR21, URZ, UP1 ;  /* 0x000000ff15157287 */ /* 0x000fe40008800000 */
[----:B------:R-:W-:Y:S02]  /*5440*/  UIADD3 UR7, UPT, UPT, UR7, 0x148, URZ ;  /* 0x0000014807077890 */ /* 0x000fe4000fffe0ff */
[----:B------:R-:W-:Y:S01]  /*5450*/  @UP0 ULEA UR4, UR21, UR6, 0x3 ;  /* 0x0000000615040291 */ /* 0x000fe2000f8e18ff */
[----:B------:R-:W-:Y:S01]  /*5460*/  LOP3.LUT R2, R2, UR14, RZ, 0x3c, !PT ;  /* 0x0000000e02027c12 */ /* 0x000fe2000f8e3cff */
[----:B------:R-:W-:Y:S01]  /*5470*/  UMOV UR29, 0xc0004010 ;  /* 0xc0004010001d7882 */ /* 0x000fe20000000000 */
[----:B------:R-:W-:Y:S01]  /*5480*/  UMOV UR31, 0xc0004010 ;  /* 0xc0004010001f7882 */ /* 0x000fe20000000000 */
[----:B------:R-:W-:Y:S01]  /*5490*/  UIADD3 UR20, UPT, UPT, UR20, 0x1, URZ ;  /* 0x0000000114147890 */ /* 0x000fe2000fffe0ff */
[----:B--2---:R-:W-:Y:S01]  /*54a0*/  @P0 SHF.L.U32 R0, R2, 0x1f, RZ ;  /* 0x0000001f02000819 */ /* 0x004fe200000006ff */
[----:B------:R-:W-:Y:S02]  /*54b0*/  UIADD3 UR16, UPT, UPT, UR16, -0x1, URZ ;  /* 0xffffffff10107890 */ /* 0x000fe4000fffe0ff */
[----:B------:R-:W-:Y:S01]  /*54c0*/  UISETP.NE.AND UP0, UPT, UR20, UR19, UPT ;  /* 0x000000131400728c */ /* 0x000fe2000bf05270 */
[----:B------:R3:W4:Y:S01]  /*54d0*/  @P0 SYNCS.PHASECHK.TRANS64.TRYWAIT P2, [UR4], R0 ;  /* 0x00000000ff0005a7 */ /* 0x0007220008041104 */
[----:B------:R3:W-:Y:S01]  /*54e0*/  UTCQMMA.2CTA gdesc[UR30], gdesc[UR28], tmem[UR8], tmem[UR26], idesc[UR27], UP2 ;  /* 0x00ff1a1c1e0075ea */ /* 0x0007e20009200308 */
[----:B------:R-:W-:Y:S01]  /*54f0*/  UPLOP3.LUT UP2, UPT, UPT, UPT, UPT, 0x80, 0x8 ;  /* 0x000000000008789c */ /* 0x000fe20003f4f070 */
[----:B------:R3:W-:Y:S01]  /*5500*/  UTCBAR.2CTA.MULTICAST [UR7], URZ, UR11 ;  /* 0x000000ff070073e9 */ /* 0x0007e2000820080b */
[----:B------:R-:W-:Y:S04]  /*5510*/  UMOV UR15, UR21 ;  /* 0x00000015000f7c82 */ /* 0x000fe80008000000 */
[----:B------:R-:W-:Y:S05]  /*5520*/  BRA.U UP0, `(.L_x_111) ;  /* 0xfffffffd008c7547 */ /* 0x000fea000b83ffff */
.L_x_108:
[----:B------:R-:W-:Y:S01]  /*5530*/  UIADD3 UR9, UPT, UPT, UR9, 0x2d0, URZ ;  /* 0x000002d009097890 */ /* 0x000fe2000fffe0ff */
[----:B------:R-:W-:-:S08]  /*5540*/  UMOV UR20, UR19 ;  /* 0x0000001300147c82 */ /* 0x000fd00008000000 */
[----:B------:R1:W-:Y:S01]  /*5550*/  UTCBAR.2CTA.MULTICAST [UR9], URZ, UR10 ;  /* 0x000000ff090073e9 */ /* 0x0003e2000820080a */
[----:B------:R-:W-:Y:S02]  /*5560*/  NOP ;  /* 0x0000000000007918 */ /* 0x000fe40000000000 */
.L_x_106:
[----:B------:R-:W-:Y:S01]  /*5570*/  UIADD3 UR22, UPT, UPT, UR22, 0x1, URZ ;  /* 0x0000000116167890 */ /* 0x000fe2000fffe0ff */
[----:B------:R-:W-:-:S03]  /*5580*/  ISETP.NE.AND P0, PT, R8, 0x2, PT ;  /* 0x000000020800780c */ /* 0x000fc60003f05270 */
[----:B------:R-:W-:Y:S01]  /*5590*/  UISETP.NE.AND UP0, UPT, UR22, 0x4, UPT ;  /* 0x000000041600788c */ /* 0x000fe2000bf05270 */
[----:B--23--:R-:W-:Y:S02]  /*55a0*/  SEL R0, RZ, 0x1, P0 ;  /* 0x00000001ff007807 */ /* 0x00cfe40000000000 */
[----:B------:R-:W-:Y:S01]  /*55b0*/  SEL R8, R8, RZ, P0 ;  /* 0x000000ff08087207 */ /* 0x000fe20000000000 */
[----:B------:R-:W-:Y:S01]  /*55c0*/  USEL UR4, URZ, 0x1, UP0 ;  /* 0x00000001ff047887 */ /* 0x000fe20008000000 */
[----:B------:R-:W-:Y:S01]  /*55d0*/  LOP3.LUT R3, R3, R0, RZ, 0x3c, !PT ;  /* 0x0000000003037212 */ /* 0x000fe200078e3cff */
[----:B------:R-:W-:-:S04]  /*55e0*/  USEL UR22, UR22, URZ, UP0 ;  /* 0x000000ff16167287 */ /* 0x000fc80008000000 */
[----:B------:R-:W-:Y:S01]  /*55f0*/  LOP3.LUT R9, R9, UR4, RZ, 0x3c, !PT ;  /* 0x0000000409097c12 */ /* 0x000fe2000f8e3cff */
[----:B------:R-:W-:Y:S07]  /*5600*/  @P1 BRA `(.L_x_112) ;  /* 0xfffffff800c41947 */ /* 0x000fee000383ffff */
[----:B------:R-:W2:Y:S01]  /*5610*/  S2UR UR4, SR_CgaCtaId ;  /* 0x00000000000479c3 */ /* 0x000ea20000008800 */
[----:B------:R-:W-:Y:S01]  /*5620*/  ELECT P0, URZ, PT ;  /* 0x0000000000ff782f */ /* 0x000fe20003800000 */
[----:B------:R-:W-:Y:S01]  /*5630*/  HFMA2 R0, -RZ, RZ, 0, 5.9604644775390625e-08 ;  /* 0x00000001ff007431 */ /* 0x000fe200000001ff */
[----:B------:R-:W-:-:S05]  /*5640*/  UMOV UR5, 0x40 ;  /* 0x0000004000057882 */ /* 0x000fca0000000000 */
[----:B------:R-:W-:Y:S01]  /*5650*/  UVIRTCOUNT.DEALLOC.SMPOOL 0x80 ;  /* 0x000000800000784c */ /* 0x000fe20000000000 */
[----:B------:R-:W-:Y:S02]  /*5660*/  UISETP.NE.AND UP1, UPT, UR18, URZ, UPT ;  /* 0x000000ff1200728c */ /* 0x000fe4000bf25270 */
[----:B--2---:R-:W-:-:S09]  /*5670*/  ULEA UR4, UR4, UR5, 0x18 ;  /* 0x0000000504047291 */ /* 0x004fd2000f8ec0ff */
[----:B------:R2:W-:Y:S01]  /*5680*/  @P0 STS.U8 [UR4+0x1c], R0 ;  /* 0x00001c00ff000988 */ /* 0x0005e20008000004 */
[----:B------:R-:W-:Y:S05]  /*5690*/  BRA.U UP1, `(.L_x_113) ;  /* 0x0000000101a07547 */ /* 0x000fea000b800000 */
[----:B------:R-:W-:Y:S01]  /*56a0*/  UIADD3 UR5, UPT, UPT, UR6, 0x2f0, URZ ;  /* 0x000002f006057890 */ /* 0x000fe2000fffe0ff */
[----:B------:R-:W-:-:S03]  /*56b0*/  SHF.L.U32 R2, R9, 0x1f, RZ ;  /* 0x0000001f09027819 */ /* 0x000fc600000006ff */
[----:B------:R-:W-:-:S09]  /*56c0*/  ULEA UR7, UR22, UR5, 0x3 ;  /* 0x0000000516077291 */ /* 0x000fd2000f8e18ff */
[----:B------:R-:W3:Y:S02]  /*56d0*/  SYNCS.PHASECHK.TRANS64.TRYWAIT P0, [UR7], R2 ;  /* 0x00000002ff0075a7 */ /* 0x000ee40008001107 */
[----:B---3--:R-:W-:Y:S05]  /*56e0*/  @!P0 BRA `(.L_x_114) ;  /* 0x00000048009c8947 */ /* 0x008fea0003800000 */
.L_x_248:
[----:B------:R-:W-:-:S04]  /*56f0*/  UIADD3 UR8, UPT, UPT, UR22, 0x1, URZ ;  /* 0x0000000116087890 */ /* 0x000fc8000fffe0ff */
[----:B------:R-:W-:-:S04]  /*5700*/  UISETP.NE.AND UP0, UPT, UR8, 0x4, UPT ;  /* 0x000000040800788c */ /* 0x000fc8000bf05270 */
[----:B-1----:R-:W-:Y:S02]  /*5710*/  USEL UR9, URZ, 0x1, UP0 ;  /* 0x00000001ff097887 */ /* 0x002fe40008000000 */
[----:B------:R-:W-:-:S04]  /*5720*/  USEL UR8, UR8, URZ, UP0 ;  /* 0x000000ff08087287 */ /* 0x000fc80008000000 */
[----:B------:R-:W-:Y:S01]  /*5730*/  ULEA UR7, UR8, UR5, 0x3 ;  /* 0x0000000508077291 */ /* 0x000fe2000f8e18ff */
[----:B--2---:R-:W-:-:S04]  /*5740*/  LOP3.LUT R2, R9, UR9, RZ, 0x3c, !PT ;  /* 0x0000000909027c12 */ /* 0x004fc8000f8e3cff */
[----:B------:R-:W-:-:S04]  /*5750*/  SHF.L.U32 R3, R2, 0x1f, RZ ;  /* 0x0000001f02037819 */ /* 0x000fc800000006ff */
[----:B------:R-:W1:Y:S02]  /*5760*/  SYNCS.PHASECHK.TRANS64.TRYWAIT P0, [UR7], R3 ;  /* 0x00000003ff0075a7 */ /* 0x000e640008001107 */
[----:B-1----:R-:W-:Y:S05]  /*5770*/  @!P0 BRA `(.L_x_115) ;  /* 0x0000004800908947 */ /* 0x002fea0003800000 */
.L_x_250:
        /* <DEDUP_REMOVED lines=9> */
.L_x_252:
[----:B------:R-:W-:-:S04]  /*5810*/  UIADD3 UR8, UPT, UPT, UR8, 0x1, URZ ;  /* 0x0000000108087890 */ /* 0x000fc8000fffe0ff */
[----:B------:R-:W-:-:S04]  /*5820*/  UISETP.NE.AND UP0, UPT, UR8, 0x4, UPT ;  /* 0x000000040800788c */ /* 0x000fc8000bf05270 */
[----:B------:R-:W-:Y:S02]  /*5830*/  USEL UR7, URZ, 0x1, UP0 ;  /* 0x00000001ff077887 */ /* 0x000fe40008000000 */
[----:B------:R-:W-:-:S04]  /*5840*/  USEL UR8, UR8, URZ, UP0 ;  /* 0x000000ff08087287 */ /* 0x000fc80008000000 */
[----:B------:R-:W-:Y:S01]  /*5850*/  ULEA UR8, UR8, UR5, 0x3 ;  /* 0x0000000508087291 */ /* 0x000fe2000f8e18ff */
[----:B------:R-:W-:-:S04]  /*5860*/  LOP3.LUT R2, R2, UR7, RZ, 0x3c, !PT ;  /* 0x0000000702027c12 */ /* 0x000fc8000f8e3cff */
[----:B------:R-:W-:Y:S01]  /*5870*/  SHF.L.U32 R2, R2, 0x1f, RZ ;  /* 0x0000001f02027819 */ /* 0x000fe200000006ff */
[----:B-1----:R-:W-:-:S04]  /*5880*/  IMAD.U32 R0, RZ, RZ, UR8 ;  /* 0x00000008ff007e24 */ /* 0x002fc8000f8e00ff */
[----:B------:R1:W2:Y:S03]  /*5890*/  SYNCS.PHASECHK.TRANS64.TRYWAIT P0, [R0+URZ], R2 ;  /* 0x00000002000075a7 */ /* 0x0002a600080011ff */
[----:B--2---:R-:W-:Y:S05]  /*58a0*/  @!P0 NANOSLEEP.SYNCS 0x989680 ;  /* 0x009896800000895d */ /* 0x004fea0003900000 */
[----:B------:R-:W2:Y:S02]  /*58b0*/  @!P0 SYNCS.PHASECHK.TRANS64 P0, [R0+URZ], R2 ;  /* 0x00000002000085a7 */ /* 0x000ea400080010ff */
[----:B--2---:R-:W-:Y:S05]  /*58c0*/  @P0 BRA `(.L_x_117) ;  /* 0x0000000000200947 */ /* 0x004fea0003800000 */
.L_x_118:
[----:B--2---:R2:W3:Y:S02]  /*58d0*/  SYNCS.PHASECHK.TRANS64.TRYWAIT P0, [R0+URZ], R2 ;  /* 0x00000002000075a7 */ /* 0x0044e400080011ff */
[----:B---3--:R-:W-:Y:S05]  /*58e0*/  @!P0 NANOSLEEP.SYNCS 0x989680 ;  /* 0x009896800000895d */ /* 0x008fea0003900000 */
[----:B------:R-:W3:Y:S02]  /*58f0*/  @!P0 SYNCS.PHASECHK.TRANS64 P0, [R0+URZ], R2 ;  /* 0x00000002000085a7 */ /* 0x000ee400080010ff */
[----:B---3--:R-:W-:Y:S05]  /*5900*/  @!P0 BRA `(.L_x_118) ;  /* 0xfffffffc00f08947 */ /* 0x008fea000383ffff */
[----:B------:R-:W-:Y:S05]  /*5910*/  BRA `(.L_x_117) ;  /* 0x00000000000c7947 */ /* 0x000fea0003800000 */
.L_x_113:
[----:B------:R-:W-:-:S04]  /*5920*/  UIADD3 UR5, UPT, UPT, UR6, 0x330, URZ ;  /* 0x0000033006057890 */ /* 0x000fc8000fffe0ff */
[----:B------:R-:W-:-:S09]  /*5930*/  UPRMT UR5, UR17, 0x654, UR5 ;  /* 0x0000065411057896 */ /* 0x000fd20008000005 */
[----:B------:R-:W-:Y:S03]  /*5940*/  SYNCS.ARRIVE.TRANS64.RED.A1T0 RZ, [UR5], RZ ;  /* 0x000000ffffff79a7 */ /* 0x000fe60008100405 */
.L_x_117:
[----:B-12---:R-:W-:Y:S01]  /*5950*/  SHF.L.U32 R2, RZ, 0x1f, RZ ;  /* 0x0000001fff027819 */ /* 0x006fe200000006ff */
[----:B------:R-:W-:Y:S01]  /*5960*/  UIADD3 UR5, UPT, UPT, UR6, 0x330, URZ ;  /* 0x0000033006057890 */ /* 0x000fe2000fffe0ff */
[----:B------:R-:W-:Y:S02]  /*5970*/  PLOP3.LUT P0, PT, PT, PT, UP1, 0x80, 0x8 ;  /* 0x000000000008781c */ /* 0x000fe40003f0f018 */
[----:B------:R-:W1:Y:S02]  /*5980*/  SYNCS.PHASECHK.TRANS64.TRYWAIT P1, [UR6+0x330], R2 ;  /* 0x00033002ff0075a7 */ /* 0x000e640008021106 */
[----:B-1----:R-:W-:Y:S09]  /*5990*/  @!P1 BRA `(.L_x_119) ;  /* 0x0000004800389947 */ /* 0x002ff20003800000 */
.L_x_254:
[----:B------:R-:W-:Y:S02]  /*59a0*/  @!UP1 UPRMT UR5, UR17, 0x654, UR5 ;  /* 0x0000065411059896 */ /* 0x000fe40008000005 */
[----:B------:R-:W-:Y:S01]  /*59b0*/  ULOP3.LUT UR6, UR24, 0xffff, URZ, 0xc0, !UPT ;  /* 0x0000ffff18067892 */ /* 0x000fe2000f8ec0ff */
[----:B------:R-:W-:-:S03]  /*59c0*/  UMOV UR8, 0xffff ;  /* 0x0000ffff00087882 */ /* 0x000fc60000000000 */
[----:B------:R-:W-:-:S03]  /*59d0*/  USHF.R.U32.HI UR6, URZ, 0x5, UR6 ;  /* 0x00000005ff067899 */ /* 0x000fc60008011606 */
[----:B------:R-:W-:Y:S01]  /*59e0*/  @!P0 SYNCS.ARRIVE.TRANS64.RED.A1T0 RZ, [UR5], RZ ;  /* 0x000000ffffff89a7 */ /* 0x000fe20008100405 */
[----:B------:R-:W-:Y:S01]  /*59f0*/  NOP ;  /* 0x0000000000007918 */ /* 0x000fe20000000000 */
[----:B-1----:R-:W1:Y:S01]  /*5a00*/  LDS R0, [UR4+0x14] ;  /* 0x00001404ff007984 */ /* 0x002e620008000800 */
[----:B------:R-:W-:Y:S01]  /*5a10*/  USHF.L.U32 UR8, UR8, UR6, URZ ;  /* 0x0000000608087299 */ /* 0x000fe200080006ff */
[----:B------:R-:W-:Y:S02]  /*5a20*/  UMOV UR5, 0x1 ;  /* 0x0000000100057882 */ /* 0x000fe40000000000 */
[----:B------:R-:W-:-:S03]  /*5a30*/  USHF.L.U32 UR5, UR5, UR6, URZ ;  /* 0x0000000605057299 */ /* 0x000fc600080006ff */
[----:B-1----:R-:W-:-:S04]  /*5a40*/  LOP3.LUT R0, R0, UR8, RZ, 0xc0, !PT ;  /* 0x0000000800007c12 */ /* 0x002fc8000f8ec0ff */
[----:B------:R-:W-:-:S13]  /*5a50*/  ISETP.NE.AND P0, PT, R0, UR8, PT ;  /* 0x0000000800007c0c */ /* 0x000fda000bf05270 */
[----:B------:R-:W-:Y:S05]  /*5a60*/  @P0 BRA `(.L_x_120) ;  /* 0x0000000000580947 */ /* 0x000fea0003800000 */
[----:B------:R-:W1:Y:S02]  /*5a70*/  LDS R0, [UR4+0x18] ;  /* 0x00001804ff007984 */ /* 0x000e640008000800 */
[----:B-1----:R-:W-:-:S04]  /*5a80*/  LOP3.LUT R0, R0, UR5, RZ, 0xc0, !PT ;  /* 0x0000000500007c12 */ /* 0x002fc8000f8ec0ff */
[----:B------:R-:W-:-:S13]  /*5a90*/  ISETP.NE.AND P0, PT, R0, UR5, PT ;  /* 0x0000000500007c0c */ /* 0x000fda000bf05270 */
[----:B------:R-:W-:Y:S05]  /*5aa0*/  @P0 BRA `(.L_x_121) ;  /* 0x00000000003c0947 */ /* 0x000fea0003800000 */
[----:B------:R-:W1:Y:S01]  /*5ab0*/  S2R R2, SR_LANEID ;  /* 0x0000000000027919 */ /* 0x000e620000000000 */
[----:B------:R-:W-:Y:S01]  /*5ac0*/  ULOP3.LUT UR8, URZ, UR8, URZ, 0x33, !UPT ;  /* 0x00000008ff087292 */ /* 0x000fe2000f8e33ff */
[----:B------:R-:W-:Y:S02]  /*5ad0*/  VOTEU.ANY UR7, UPT, PT ;  /* 0x0000000000077886 */ /* 0x000fe400038e0100 */
[----:B------:R-:W-:-:S03]  /*5ae0*/  UFLO.U32 UR7, UR7 ;  /* 0x00000007000772bd */ /* 0x000fc600080e0000 */
[----:B------:R-:W-:-:S04]  /*5af0*/  IMAD.U32 R0, RZ, RZ, UR8 ;  /* 0x00000008ff007e24 */ /* 0x000fc8000f8e00ff */
[----:B------:R2:W3:Y:S02]  /*5b00*/  REDUX UR6, R0 ;  /* 0x00000000000673c4 */ /* 0x0004e40000000000 */
[----:B------:R1:W-:Y:S02]  /*5b10*/  UTCATOMSWS.AND URZ, UR8 ;  /* 0x0000000800ff79e3 */ /* 0x0003e40008000000 */
[----:B-1----:R-:W-:Y:S02]  /*5b20*/  ISETP.EQ.U32.AND P0, PT, R2, UR7, PT ;  /* 0x0000000702007c0c */ /* 0x002fe4000bf02070 */
[----:B--2---:R-:W-:Y:S02]  /*5b30*/  LOP3.LUT R0, RZ, UR5, RZ, 0x33, !PT ;  /* 0x00000005ff007c12 */ /* 0x004fe4000f8e33ff */
[----:B---3--:R-:W-:Y:S02]  /*5b40*/  MOV R2, UR6 ;  /* 0x0000000600027c02 */ /* 0x008fe40008000f00 */
[----:B------:R-:W1:Y:S07]  /*5b50*/  REDUX UR5, R0 ;  /* 0x00000000000573c4 */ /* 0x000e6e0000000000 */
[----:B------:R2:W-:Y:S01]  /*5b60*/  @P0 ATOMS.AND RZ, [UR4+0x14], R2 ;  /* 0x00001402ffff098c */ /* 0x0005e2000a800004 */
[----:B-1----:R-:W-:-:S05]  /*5b70*/  IMAD.U32 R0, RZ, RZ, UR5 ;  /* 0x00000005ff007e24 */ /* 0x002fca000f8e00ff */
[----:B------:R2:W-:Y:S01]  /*5b80*/  @P0 ATOMS.AND RZ, [UR4+0x18], R0 ;  /* 0x00001800ffff098c */ /* 0x0005e2000a800004 */
[----:B------:R-:W-:Y:S05]  /*5b90*/  BRA `(.L_x_122) ;  /* 0x0000000000147947 */ /* 0x000fea0003800000 */
.L_x_121:
[----:B------:R-:W-:Y:S02]  /*5ba0*/  MOV R2, 0x5bc0 ;  /* 0x00005bc000027802 */ /* 0x000fe40000000f00 */
[----:B----45:R-:W-:Y:S05]  /*5bb0*/  CALL.REL.NOINC `($__internal_0_$__cuda_sm10x_tcgen05_guardrail_trap_col_being_dealloced_not_returned_by_alloc) ;  /* 0x00000048004c7944 */ /* 0x030fea0003c00000 */
[----:B------:R-:W-:Y:S05]  /*5bc0*/  BRA `(.L_x_122) ;  /* 0x0000000000087947 */ /* 0x000fea0003800000 */
.L_x_120:
[----:B------:R-:W-:Y:S02]  /*5bd0*/  MOV R2, 0x5bf0 ;  /* 0x00005bf000027802 */ /* 0x000fe40000000f00 */
[----:B----45:R-:W-:Y:S05]  /*5be0*/  CALL.REL.NOINC `($__internal_2_$__cuda_sm10x_tcgen05_guardrail_trap_unallocated_columns_being_dealloced) ;  /* 0x0000004800587944 */ /* 0x030fea0003c00000 */
.L_x_122:
[----:B------:R-:W-:Y:S01]  /*5bf0*/  NOP ;  /* 0x0000000000007918 */ /* 0x000fe20000000000 */
[----:B------:R-:W-:Y:S05]  /*5c00*/  EXIT ;  /* 0x000000000000794d */ /* 0x000fea0003800000 */
.L_x_93:
[----:B------:R-:W-:-:S09]  /*5c10*/  UISETP.NE.OR UP0, UPT, UR11, 0x3, !UP5 ;  /* 0x000000030b00788c */ /* 0x000fd2000ef05670 */
[----:B------:R-:W-:Y:S05]  /*5c20*/  BRA.U UP0, `(.L_x_123) ;  /* 0x0000000900e87547 */ /* 0x000fea000b800000 */
[----:B------:R-:W2:Y:S01]  /*5c30*/  LDCU UR25, c[0x0][0x370] ;  /* 0x00006e00ff1977ac */ /* 0x000ea20008000800 */
[----:B------:R-:W3:Y:S01]  /*5c40*/  LDC.64 R16, c[0x0][0x348] ;  /* 0x0000d200ff107b82 */ /* 0x000ee20000000a00 */
[----:B------:R-:W-:Y:S02]  /*5c50*/  HFMA2 R13, -RZ, RZ, 0, 0 ;  /* 0x00000000ff0d7431 */ /* 0x000fe400000001ff */
[----:B------:R-:W-:Y:S01]  /*5c60*/  IMAD.MOV.U32 R15, RZ, RZ, 0x1 ;  /* 0x00000001ff0f7424 */ /* 0x000fe200078e00ff */
[----:B------:R-:W2:Y:S01]  /*5c70*/  LDCU.128 UR20, c[0x0][0xb10] ;  /* 0x00016200ff1477ac */ /* 0x000ea20008000c00 */
[----:B------:R-:W-:Y:S01]  /*5c80*/  IMAD.MOV.U32 R14, RZ, RZ, RZ ;  /* 0x000000ffff0e7224 */ /* 0x000fe200078e00ff */
[----:B------:R-:W-:Y:S01]  /*5c90*/  MOV R12, 0x2000 ;  /* 0x00002000000c7802 */ /* 0x000fe20000000f00 */
[----:B------:R-:W4:Y:S01]  /*5ca0*/  LDCU UR24, c[0x0][0x374] ;  /* 0x00006e80ff1877ac */ /* 0x000f220008000800 */
[----:B------:R-:W1:Y:S01]  /*5cb0*/  LDC.64 R2, c[0x0][0x888] ;  /* 0x00022200ff027b82 */ /* 0x000e620000000a00 */
[----:B------:R-:W4:Y:S01]  /*5cc0*/  LDCU UR13, c[0x0][0xb0c] ;  /* 0x00016180ff0d77ac */ /* 0x000f220008000800 */
[----:B------:R-:W4:Y:S06]  /*5cd0*/  LDCU UR18, c[0x0][0xb20] ;  /* 0x00016400ff1277ac */ /* 0x000f2c0008000800 */
[----:B------:R-:W1:Y:S01]  /*5ce0*/  LDC.64 R4, c[0x0][0x890] ;  /* 0x00022400ff047b82 */ /* 0x000e620000000a00 */
[----:B------:R-:W3:Y:S01]  /*5cf0*/  LDCU UR4, c[0x0][0xb30] ;  /* 0x00016600ff0477ac */ /* 0x000ee20008000800 */
[----:B------:R-:W-:Y:S01]  /*5d00*/  UMOV UR19, 0x400 ;  /* 0x0000040000137882 */ /* 0x000fe20000000000 */
[----:B------:R-:W-:-:S02]  /*5d10*/  UISETP.GE.AND UP0, UPT, UR37, 0x1, UPT ;  /* 0x000000012500788c */ /* 0x000fc4000bf06270 */
[----:B------:R-:W-:Y:S02]  /*5d20*/  ULEA UR19, UR54, UR19, 0x18 ;  /* 0x0000001336137291 */ /* 0x000fe4000f8ec0ff */
[----:B------:R-:W-:Y:S02]  /*5d30*/  UP2UR UR5, UPR, URZ, 0x1 ;  /* 0x00000001ff057883 */ /* 0x000fe40008000000 */
[----:B--2---:R-:W-:Y:S02]  /*5d40*/  UIMAD.WIDE.U32 UR10, UR25, UR20, URZ ;  /* 0x00000014190a72a5 */ /* 0x004fe4000f8e00ff */
[----:B------:R-:W-:Y:S02]  /*5d50*/  UIADD3 UR5, UPT, UPT, UR19, 0x290, URZ ;  /* 0x0000029013057890 */ /* 0x000fe4000fffe0ff */
[----:B----4-:R-:W-:Y:S02]  /*5d60*/  UIMAD.WIDE.U32 UR8, UR24, UR23, URZ ;  /* 0x00000017180872a5 */ /* 0x010fe4000f8e00ff */
[----:B------:R-:W-:-:S02]  /*5d70*/  UPLOP3.LUT UP3, UPT, UPT, UPT, UPT, 0x40, 0x4 ;  /* 0x000000000004789c */ /* 0x000fc40003f6e870 */
[----:B------:R-:W-:Y:S01]  /*5d80*/  UISETP.NE.AND UP4, UPT, UR37, 0x1, UPT ;  /* 0x000000012500788c */ /* 0x000fe2000bf85270 */
[----:B------:R-:W2:Y:S01]  /*5d90*/  LDCU.64 UR6, c[0x0][0xb28] ;  /* 0x00016500ff0677ac */ /* 0x000ea20008000a00 */
[----:B------:R-:W-:Y:S02]  /*5da0*/  UISETP.NE.AND UP6, UPT, UR13, 0x1, UPT ;  /* 0x000000010d00788c */ /* 0x000fe4000bfc5270 */
[----:B------:R-:W-:Y:S02]  /*5db0*/  UISETP.NE.AND UP5, UPT, UR22, 0x1, UPT ;  /* 0x000000011600788c */ /* 0x000fe4000bfa5270 */
[----:B------:R-:W-:Y:S02]  /*5dc0*/  UPRMT UR54, UR54, 0x654, UR5 ;  /* 0x0000065436367896 */ /* 0x000fe40008000005 */
[----:B------:R-:W-:Y:S02]  /*5dd0*/  USHF.R.U32.HI UR28, URZ, UR21, UR11 ;  /* 0x00000015ff1c7299 */ /* 0x000fe4000801160b */
[----:B------:R-:W-:-:S02]  /*5de0*/  USHF.R.U32.HI UR27, URZ, UR18, UR9 ;  /* 0x00000012ff1b7299 */ /* 0x000fc40008011609 */
[----:B---3--:R-:W-:-:S11]  /*5df0*/  UISETP.NE.AND UP2, UPT, UR4, 0x1, UPT ;  /* 0x000000010400788c */ /* 0x008fd6000bf45270 */
.L_x_131:
[C---:B------:R-:W-:Y:S02]  /*5e00*/  LEA R7, R14.reuse, UR19, 0x3 ;  /* 0x000000130e077c11 */ /* 0x040fe4000f8e18ff */
[----:B------:R-:W-:Y:S02]  /*5e10*/  SHF.L.U32 R0, R13, 0x1f, RZ ;  /* 0x0000001f0d007819 */ /* 0x000fe400000006ff */
[----:B------:R-:W-:Y:S02]  /*5e20*/  LEA R8, R14, UR19, 0x4 ;  /* 0x000000130e087c11 */ /* 0x000fe4000f8e20ff */
[----:B---3--:R-:W3:Y:S02]  /*5e30*/  SYNCS.PHASECHK.TRANS64.TRYWAIT P0, [R7+URZ+0x2b0], R0 ;  /* 0x0002b000070075a7 */ /* 0x008ee400080011ff */
[----:B---3--:R-:W-:Y:S05]  /*5e40*/  @!P0 BRA `(.L_x_124) ;  /* 0x0000004400248947 */ /* 0x008fea0003800000 */
.L_x_255:
[----:B------:R-:W4:Y:S01]  /*5e50*/  LDS.128 R8, [R8+0x340] ;  /* 0x0003400008087984 */ /* 0x000f220000000c00 */
[----:B------:R-:W-:Y:S01]  /*5e60*/  UISETP.GE.AND UP0, UPT, UR37, 0x1, UPT ;  /* 0x000000012500788c */ /* 0x000fe2000bf06270 */
[----:B------:R-:W-:Y:S01]  /*5e70*/  @!PT LDS RZ, [RZ] ;  /* 0x00000000fffff984 */ /* 0x000fe20000000800 */
[----:B------:R-:W-:Y:S01]  /*5e80*/  @!PT LDS RZ, [RZ] ;  /* 0x00000000fffff984 */ /* 0x000fe20000000800 */
[----:B------:R-:W-:Y:S01]  /*5e90*/  @!PT LDS RZ, [RZ] ;  /* 0x00000000fffff984 */ /* 0x000fe20000000800 */
[----:B------:R-:W-:Y:S01]  /*5ea0*/  @!PT LDS RZ, [RZ] ;  /* 0x00000000fffff984 */ /* 0x000fe20000000800 */
[----:B------:R1:W-:Y:S06]  /*5eb0*/  MEMBAR.ALL.CTA ;  /* 0x0000000000007992 */ /* 0x0003ec0000008000 */
[----:B-1----:R-:W1:Y:S01]  /*5ec0*/  FENCE.VIEW.ASYNC.S ;  /* 0x00000000000073c6 */ /* 0x002e620000000000 */
[----:B----4-:R-:W-:Y:S11]  /*5ed0*/  LOP3.LUT P0, RZ, R10, 0x1, RZ, 0xc0, !PT ;  /* 0x000000010aff7812 */ /* 0x010ff6000780c0ff */
[----:B------:R-:W-:Y:S02]  /*5ee0*/  @!UPT UIADD3 URZ, UPT, UPT, URZ, URZ, URZ ;  /* 0x000000fffffff290 */ /* 0x000fe4000fffe0ff */
[----:B-1----:R-:W-:Y:S01]  /*5ef0*/  VOTEU.ANY UP1, P0 ;  /* 0x0000000000ff7886 */ /* 0x002fe20000020100 */
[----:B------:R-:W-:Y:S11]  /*5f00*/  PLOP3.LUT P0, PT, PT, PT, UP1, 0x80, 0x8 ;  /* 0x000000000008781c */ /* 0x000ff60003f0f018 */
[----:B------:R-:W-:Y:S02]  /*5f10*/  @!UPT UIADD3 URZ, UPT, UPT, URZ, URZ, URZ ;  /* 0x000000fffffff290 */ /* 0x000fe4000fffe0ff */
[----:B---3--:R-:W-:Y:S02]  /*5f20*/  @P0 SHF.R.U32.HI R0, RZ, 0x10, R9 ;  /* 0x00000010ff000819 */ /* 0x008fe40000011609 */
[----:B------:R-:W-:Y:S02]  /*5f30*/  @P0 MOV R6, R8 ;  /* 0x0000000800060202 */ /* 0x000fe40000000f00 */
[----:B------:R-:W-:Y:S01]  /*5f40*/  @P0 R2UR UR4, R0 ;  /* 0x00000000000402ca */ /* 0x000fe200000e0000 */
[----:B------:R-:W-:Y:S01]  /*5f50*/  VIADD R0, R7, 0x2c0 ;  /* 0x000002c007007836 */ /* 0x000fe20000000000 */
[----:B------:R-:W-:Y:S02]  /*5f60*/  @P0 LOP3.LUT R8, R9, 0xffff, RZ, 0xc0, !PT ;  /* 0x0000ffff09080812 */ /* 0x000fe400078ec0ff */
[----:B------:R-:W-:Y:S02]  /*5f70*/  @P0 R2UR UR8, R6 ;  /* 0x00000000060802ca */ /* 0x000fe400000e0000 */
[----:B------:R-:W-:Y:S02]  /*5f80*/  PRMT R0, RZ, 0x654, R0 ;  /* 0x00000654ff007816 */ /* 0x000fe40000000000 */
[----:B------:R-:W-:Y:S02]  /*5f90*/  @P0 R2UR UR5, R8 ;  /* 0x00000000080502ca */ /* 0x000fe400000e0000 */
[----:B------:R1:W-:Y:S03]  /*5fa0*/  SYNCS.ARRIVE.TRANS64.RED.A1T0 RZ, [R0+URZ], RZ ;  /* 0x000000ff00ff79a7 */ /* 0x0003e600081004ff */
[----:B------:R-:W-:Y:S04]  /*5fb0*/  @UP1 UMOV UR29, UR4 ;  /* 0x00000004001d1c82 */ /* 0x000fe80008000000 */
[----:B------:R-:W-:Y:S04]  /*5fc0*/  @UP1 UMOV UR15, UR8 ;  /* 0x00000008000f1c82 */ /* 0x000fe80008000000 */
[----:B------:R-:W-:Y:S01]  /*5fd0*/  @UP1 UMOV UR14, UR5 ;  /* 0x00000005000e1c82 */ /* 0x000fe20008000000 */
[----:B------:R-:W-:Y:S05]  /*5fe0*/  BRA.U !UP0, `(.L_x_125) ;  /* 0x0000000108947547 */ /* 0x000fea000b800000 */
[----:B------:R-:W-:Y:S02]  /*5ff0*/  UIMAD.WIDE.U32 UR30, UR14, UR23, URZ ;  /* 0x000000170e1e72a5 */ /* 0x000fe4000f8e00ff */
[----:B------:R-:W-:Y:S02]  /*6000*/  UIMAD.WIDE.U32 UR40, UR15, UR20, URZ ;  /* 0x000000140f2872a5 */ /* 0x000fe4000f8e00ff */
[----:B------:R-:W-:Y:S02]  /*6010*/  USEL UR4, UR24, UR27, !UP5 ;  /* 0x0000001b18047287 */ /* 0x000fe4000e800000 */
[----:B------:R-:W-:Y:S02]  /*6020*/  USHF.R.U32.HI UR32, URZ, UR18, UR31 ;  /* 0x00000012ff207299 */ /* 0x000fe4000801161f */
[----:B--2---:R-:W-:Y:S02]  /*6030*/  UIMAD.WIDE.U32 UR38, UR4, UR6, URZ ;  /* 0x00000006042672a5 */ /* 0x004fe4000f8e00ff */
[----:B------:R-:W-:Y:S02]  /*6040*/  USEL UR9, UR25, UR28, !UP6 ;  /* 0x0000001c19097287 */ /* 0x000fe4000f000000 */
[----:B------:R-:W-:Y:S02]  /*6050*/  USEL UR8, UR14, UR32, !UP5 ;  /* 0x000000200e087287 */ /* 0x000fe4000e800000 */
[----:B------:R-:W-:Y:S02]  /*6060*/  UIMAD.WIDE.U32 UR34, UR9, UR6, URZ ;  /* 0x00000006092272a5 */ /* 0x000fe4000f8e00ff */
[----:B------:R-:W-:Y:S02]  /*6070*/  UIMAD.WIDE.U32 UR16, UR8, UR6, URZ ;  /* 0x00000006081072a5 */ /* 0x000fe4000f8e00ff */
[----:B------:R-:W-:Y:S02]  /*6080*/  @UP4 USHF.R.U32.HI UR9, URZ, UR7, UR35 ;  /* 0x00000007ff094299 */ /* 0x000fe40008011623 */
[----:B------:R-:W-:Y:S02]  /*6090*/  USHF.R.U32.HI UR17, URZ, UR7, UR17 ;  /* 0x00000007ff117299 */ /* 0x000fe40008011611 */
[----:B------:R-:W-:Y:S02]  /*60a0*/  UIMAD UR10, UR37, UR9, URZ ;  /* 0x00000009250a72a4 */ /* 0x000fe4000f8e02ff */
[----:B------:R-:W-:Y:S01]  /*60b0*/  USEL UR17, UR8, UR17, !UP4 ;  /* 0x0000001108117287 */ /* 0x000fe2000e000000 */
[----:B------:R-:W-:Y:S02]  /*60c0*/  UMOV UR31, UR41 ;  /* 0x00000029001f7c82 */ /* 0x000fe40008000000 */
[----:B------:R-:W-:Y:S02]  /*60d0*/  USHF.R.U32.HI UR30, URZ, UR21, UR31 ;  /* 0x00000015ff1e7299 */ /* 0x000fe4000801161f */
[----:B------:R-:W-:Y:S02]  /*60e0*/  UIADD3 UR16, UPT, UPT, -UR17, URZ, URZ ;  /* 0x000000ff11107290 */ /* 0x000fe4000fffe1ff */
[----:B------:R-:W-:Y:S02]  /*60f0*/  USEL UR5, UR15, UR30, !UP6 ;  /* 0x0000001e0f057287 */ /* 0x000fe4000f000000 */
[----:B------:R-:W-:Y:S01]  /*6100*/  UIMAD UR16, UR37, UR16, UR8 ;  /* 0x00000010251072a4 */ /* 0x000fe2000f8e0208 */
[----:B------:R-:W-:Y:S02]  /*6110*/  UMOV UR31, UR39 ;  /* 0x00000027001f7c82 */ /* 0x000fe40008000000 */
[----:B------:R-:W-:Y:S04]  /*6120*/  @UP4 USHF.R.U32.HI UR4, URZ, UR7, UR31 ;  /* 0x00000007ff044299 */ /* 0x000fe8000801161f */
[----:B------:R-:W-:Y:S04]  /*6130*/  UIMAD UR4, UR37, UR4, URZ ;  /* 0x00000004250472a4 */ /* 0x000fe8000f8e02ff */
[----:B------:R-:W-:Y:S04]  /*6140*/  UISETP.GE.AND UP0, UPT, UR8, UR4, UPT ;  /* 0x000000040800728c */ /* 0x000fe8000bf06270 */
[----:B------:R-:W-:Y:S02]  /*6150*/  UISETP.GE.OR UP0, UPT, UR5, UR10, UP0 ;  /* 0x0000000a0500728c */ /* 0x000fe40008706670 */
[----:B------:R-:W-:Y:S09]  /*6160*/  UIMAD.WIDE.U32 UR10, UR5, UR6, URZ ;  /* 0x00000006050a72a5 */ /* 0x000ff2000f8e00ff */
[----:B------:R-:W-:Y:S04]  /*6170*/  @!UP0 USHF.R.U32.HI UR4, URZ, UR7, UR11 ;  /* 0x00000007ff048299 */ /* 0x000fe8000801160b */
[----:B------:R-:W-:Y:S04]  /*6180*/  @!UP0 USEL UR4, UR5, UR4, !UP4 ;  /* 0x0000000405048287 */ /* 0x000fe8000e000000 */
[----:B------:R-:W-:Y:S02]  /*6190*/  @!UP0 UIMAD UR12, UR9, UR16, UR4 ;  /* 0x00000010090c82a4 */ /* 0x000fe4000f8e0204 */
[----:B------:R-:W-:Y:S02]  /*61a0*/  @!UP0 UIADD3 UR16, UPT, UPT, UR17, -UR4, URZ ;  /* 0x8000000411108290 */ /* 0x000fe4000fffe0ff */
[----:B------:R-:W-:Y:S02]  /*61b0*/  UIADD3 UR9, UPT, UPT, -UR5, URZ, URZ ;  /* 0x000000ff05097290 */ /* 0x000fe4000fffe1ff */
[----:B------:R-:W-:Y:S02]  /*61c0*/  UIADD3 UR4, UPT, UPT, -UR8, URZ, URZ ;  /* 0x000000ff08047290 */ /* 0x000fe4000fffe1ff */
[----:B------:R-:W-:Y:S02]  /*61d0*/  @!UP0 UIMAD UR8, UR16, UR37, UR5 ;  /* 0x00000025100882a4 */ /* 0x000fe4000f8e0205 */
[----:B------:R-:W-:Y:S02]  /*61e0*/  UIMAD UR15, UR13, UR9, UR15 ;  /* 0x000000090d0f72a4 */ /* 0x000fe4000f8e020f */
[----:B------:R-:W-:Y:S01]  /*61f0*/  UIMAD UR14, UR22, UR4, UR14 ;  /* 0x00000004160e72a4 */ /* 0x000fe2000f8e020e */
[----:B------:R-:W-:Y:S02]  /*6200*/  @!UP0 UMOV UR5, UR12 ;  /* 0x0000000c00058c82 */ /* 0x000fe40008000000 */
[----:B------:R-:W-:Y:S02]  /*6210*/  UIMAD UR15, UR5, UR13, UR15 ;  /* 0x0000000d050f72a4 */ /* 0x000fe4000f8e020f */
[----:B------:R-:W-:Y:S11]  /*6220*/  UIMAD UR14, UR8, UR22, UR14 ;  /* 0x00000016080e72a4 */ /* 0x000ff6000f8e020e */
[----:B------:R-:W-:Y:S01]  /*6230*/  @!UPT UIADD3 URZ, UPT, UPT, URZ, URZ, URZ ;  /* 0x000000fffffff290 */ /* 0x000fe2000fffe0ff */
.L_x_125:
[----:B------:R-:W3:Y:S01]  /*6240*/  @!UP2 LDCU.128 UR8, c[0x0][0xb10] ;  /* 0x00016200ff08a7ac */ /* 0x000ee20008000c00 */
[C---:B------:R-:W-:Y:S02]  /*6250*/  ISETP.NE.U32.AND P1, PT, R4.reuse, RZ, PT ;  /* 0x000000ff0400720c */ /* 0x040fe40003f25070 */
[----:B------:R-:W-:Y:S02]  /*6260*/  ISETP.NE.U32.AND P0, PT, R4, RZ, PT ;  /* 0x000000ff0400720c */ /* 0x000fe40003f05070 */
[C---:B------:R-:W-:Y:S02]  /*6270*/  ISETP.NE.AND.EX P1, PT, R5.reuse, RZ, PT, P1 ;  /* 0x000000ff0500720c */ /* 0x040fe40003f25310 */
[----:B------:R-:W-:Y:S01]  /*6280*/  ISETP.NE.AND.EX P0, PT, R5, RZ, PT, P0 ;  /* 0x000000ff0500720c */ /* 0x000fe20003f05300 */
[----:B------:R-:W4:Y:S01]  /*6290*/  @!UP2 LDCU UR5, c[0x0][0xb0c] ;  /* 0x00016180ff05a7ac */ /* 0x000f220008000800 */
[----:B------:R-:W-:Y:S01]  /*62a0*/  SHF.L.U32 R6, R15, 0x1f, RZ ;  /* 0x0000001f0f067819 */ /* 0x000fe200000006ff */
[----:B---3--:R-:W-:Y:S04]  /*62b0*/  UIMAD.WIDE.U32 UR16, UR15, UR8, URZ ;  /* 0x000000080f1072a5 */ /* 0x008fe8000f8e00ff */
[----:B------:R-:W-:Y:S02]  /*62c0*/  @!UP2 USHF.R.U32.HI UR4, URZ, UR9, UR17 ;  /* 0x00000009ff04a299 */ /* 0x000fe40008011611 */
[----:B------:R-:W-:Y:S02]  /*62d0*/  UIMAD.WIDE.U32 UR16, UR14, UR11, URZ ;  /* 0x0000000b0e1072a5 */ /* 0x000fe4000f8e00ff */
[----:B----4-:R-:W-:Y:S04]  /*62e0*/  @!UP2 UISETP.NE.AND UP0, UPT, UR5, 0x1, UPT ;  /* 0x000000010500a88c */ /* 0x010fe8000bf05270 */
[----:B------:R-:W-:Y:S02]  /*62f0*/  @!UP2 USEL UR8, UR15, UR4, !UP0 ;  /* 0x000000040f08a287 */ /* 0x000fe4000c000000 */
[----:B------:R-:W-:Y:S01]  /*6300*/  @!UP2 UISETP.NE.AND UP0, UPT, UR10, 0x1, UPT ;  /* 0x000000010a00a88c */ /* 0x000fe2000bf05270 */
[----:B------:R-:W3:Y:S02]  /*6310*/  @!UP2 LDCU UR4, c[0x0][0xb20] ;  /* 0x00016400ff04a7ac */ /* 0x000ee40008000800 */
[----:B---3--:R-:W-:Y:S04]  /*6320*/  @!UP2 USHF.R.U32.HI UR4, URZ, UR4, UR17 ;  /* 0x00000004ff04a299 */ /* 0x008fe80008011611 */
[----:B------:R-:W-:Y:S04]  /*6330*/  @!UP2 USEL UR9, UR14, UR4, !UP0 ;  /* 0x000000040e09a287 */ /* 0x000fe8000c000000 */
[----:B------:R-:W-:Y:S02]  /*6340*/  @!UP2 UIADD3 UR4, UPT, UPT, -UR8, UR9, URZ ;  /* 0x000000090804a290 */ /* 0x000fe4000fffe1ff */
[----:B------:R-:W-:Y:S02]  /*6350*/  @!UP2 UIADD3 UR8, UPT, UPT, UR8, -UR9, URZ ;  /* 0x800000090808a290 */ /* 0x000fe4000fffe0ff */
[----:B------:R-:W-:Y:S02]  /*6360*/  @!UP2 UIMAD UR15, UR4, UR5, UR15 ;  /* 0x00000005040fa2a4 */ /* 0x000fe4000f8e020f */
[----:B------:R-:W-:Y:S01]  /*6370*/  @!UP2 UIMAD UR14, UR8, UR10, UR14 ;  /* 0x0000000a080ea2a4 */ /* 0x000fe2000f8e020e */
[----:B------:R-:W-:Y:S11]  /*6380*/  BRA.U UP3, `(.L_x_126) ;  /* 0x0000000103107547 */ /* 0x000ff6000b800000 */
[----:B------:R-:W-:Y:S04]  /*6390*/  MOV R7, UR26 ;  /* 0x0000001a00077c02 */ /* 0x000fe80008000f00 */
[----:B------:R-:W-:Y:S04]  /*63a0*/  SHF.L.U32 R7, R7, 0x1f, RZ ;  /* 0x0000001f07077819 */ /* 0x000fe800000006ff */
[----:B------:R-:W3:Y:S02]  /*63b0*/  SYNCS.PHASECHK.TRANS64.TRYWAIT P2, [UR19+0x2a8], R7 ;  /* 0x0002a807ff0075a7 */ /* 0x000ee40008041113 */
[----:B---3--:R-:W-:Y:S05]  /*63c0*/  @!P2 BRA `(.L_x_127) ;  /* 0x0000003c00d8a947 */ /* 0x008fea0003800000 */
.L_x_126:
[----:B------:R-:W-:Y:S05]  /*63d0*/  @!P1 BRA `(.L_x_128) ;  /* 0x00000000002c9947 */ /* 0x000fea0003800000 */
[----:B------:R-:W-:Y:S01]  /*63e0*/  ISETP.NE.U32.AND P1, PT, R2, RZ, PT ;  /* 0x000000ff0200720c */ /* 0x000fe20003f25070 */
[----:B------:R-:W-:Y:S03]  /*63f0*/  IMAD.MOV.U32 R141, RZ, RZ, 0x1 ;  /* 0x00000001ff8d7424 */ /* 0x000fe600078e00ff */
[----:B------:R-:W-:Y:S11]  /*6400*/  ISETP.NE.AND.EX P1, PT, R3, RZ, PT, P1 ;  /* 0x000000ff0300720c */ /* 0x000ff60003f25310 */
[----:B------:R-:W-:Y:S02]  /*6410*/  @!UPT UIADD3 URZ, UPT, UPT, URZ, URZ, URZ ;  /* 0x000000fffffff290 */ /* 0x000fe4000fffe0ff */
[----:B------:R-:W3:Y:S01]  /*6420*/  @P1 LDC.64 R8, c[0x0][0x888] ;  /* 0x00022200ff081b82 */ /* 0x000ee20000000a00 */
[----:B-1----:R-:W-:Y:S04]  /*6430*/  @P1 IMAD R0, R4, UR36, RZ ;  /* 0x0000002404001c24 */ /* 0x002fe8000f8e02ff */
[----:B---3--:R-:W-:Y:S04]  /*6440*/  @P1 IMAD.WIDE R8, R0, 0x4, R8 ;  /* 0x0000000400081825 */ /* 0x008fe800078e0208 */
[----:B------:R-:W-:Y:S01]  /*6450*/  HFMA2 R0, -RZ, RZ, 0, 5.9604644775390625e-08 ;  /* 0x00000001ff007431 */ /* 0x000fe200000001ff */
[----:B-----5:R3:W5:Y:S04]  /*6460*/  @P1 LDG.E R71, desc[UR52][R8.64] ;  /* 0x0000003408471981 */ /* 0x020768000c1e1900 */
[----:B------:R-:W-:Y:S01]  /*6470*/  @!P1 PRMT R141, R0, 0x7610, R141 ;  /* 0x00007610008d9816 */ /* 0x000fe2000000008d */
[----:B---3--:R-:W4:Y:S06]  /*6480*/  @!P1 LDC R71, c[0x0][0x880] ;  /* 0x00022000ff479b82 */ /* 0x008f2c0000000800 */
.L_x_128:
[----:B----45:R-:W-:Y:S01]  /*6490*/  @!P0 FSETP.EQ.AND P1, PT, R71, RZ, PT ;  /* 0x000000ff4700820b */ /* 0x030fe20003f22000 */
[----:B------:R-:W-:Y:S01]  /*64a0*/  @!UPT UIADD3 URZ, UPT, UPT, URZ, URZ, URZ ;  /* 0x000000fffffff290 */ /* 0x000fe2000fffe0ff */
[----:B------:R-:W-:Y:S11]  /*64b0*/  @!P0 BRA `(.L_x_129) ;  /* 0x0000000000188947 */ /* 0x000ff60003800000 */
[----:B------:R-:W-:Y:S02]  /*64c0*/  LOP3.LUT P0, RZ, R141, 0xff, RZ, 0xc0, !PT ;  /* 0x000000ff8dff7812 */ /* 0x000fe4000780c0ff */
[----:B------:R-:W-:Y:S04]  /*64d0*/  ISETP.NE.U32.AND P1, PT, R2, RZ, PT ;  /* 0x000000ff0200720c */ /* 0x000fe80003f25070 */
[----:B------:R-:W-:Y:S04]  /*64e0*/  ISETP.NE.AND.EX P1, PT, R3, RZ, PT, P1 ;  /* 0x000000ff0300720c */ /* 0x000fe80003f25310 */
[----:B------:R-:W-:Y:S03]  /*64f0*/  PLOP3.LUT P1, PT, P1, PT, PT, 0x8, 0x80 ;  /* 0x000000000080781c */ /* 0x000fe60000f2e170 */
[----:B------:R-:W-:Y:S11]  /*6500*/  @P0 FSETP.EQ.AND P1, PT, R71, RZ, PT ;  /* 0x000000ff4700020b */ /* 0x000ff60003f22000 */
[----:B------:R-:W-:Y:S02]  /*6510*/  @!UPT UIADD3 URZ, UPT, UPT, URZ, URZ, URZ ;  /* 0x000000fffffff290 */ /* 0x000fe4000fffe0ff */
.L_x_129:
[----:B------:R-:W3:Y:S01]  /*6520*/  SYNCS.PHASECHK.TRANS64.TRYWAIT P0, [UR19+0x298], R6 ;  /* 0x00029806ff0075a7 */ /* 0x000ee20008001113 */
[----:B------:R-:W-:Y:S02]  /*6530*/  ELECT P2, URZ, PT ;  /* 0x0000000000ff782f */ /* 0x000fe40003840000 */
[----:B------:R-:W-:Y:S01]  /*6540*/  IADD3 R14, PT, PT, R14, 0x1, RZ ;  /* 0x000000010e0e7810 */ /* 0x000fe20007ffe0ff */
[----:B---3--:R-:W-:Y:S10]  /*6550*/  @!P0 BRA `(.L_x_130) ;  /* 0x0000003c008c8947 */ /* 0x008ff40003800000 */
.L_x_258:
[----:B------:R-:W-:Y:S01]  /*6560*/  PLOP3.LUT P1, PT, P1, P2, PT, 0xf2, 0x2f ;  /* 0x00000000002f781c */ /* 0x000fe20000f25e72 */
[----:B------:R-:W-:Y:S01]  /*6570*/  UMOV UR16, 0x0 ;  /* 0x0000000000107882 */ /* 0x000fe20000000000 */
[----:B------:R-:W-:Y:S01]  /*6580*/  UMOV UR17, 0x10000000 ;  /* 0x1000000000117882 */ /* 0x000fe20000000000 */
[----:B------:R-:W-:Y:S01]  /*6590*/  UMOV UR12, UR36 ;  /* 0x00000024000c7c82 */ /* 0x000fe20008000000 */
[----:B------:R-:W-:Y:S01]  /*65a0*/  LOP3.LUT R15, R15, 0x1, RZ, 0x3c, !PT ;  /* 0x000000010f0f7812 */ /* 0x000fe200078e3cff */
[----:B------:R-:W-:Y:S01]  /*65b0*/  UPLOP3.LUT UP3, UPT, UPT, UPT, UPT, 0x80, 0x8 ;  /* 0x000000000008789c */ /* 0x000fe20003f6f070 */
[----:B------:R-:W-:Y:S07]  /*65c0*/  UMOV UR36, UR29 ;  /* 0x0000001d00247c82 */ /* 0x000fee0008000000 */
[----:B-1----:R-:W-:Y:S01]  /*65d0*/  @!P1 IADD3 R6, P0, PT, R16, 0x580, RZ ;  /* 0x0000058010069810 */ /* 0x002fe20007f1e0ff */
[----:B------:R-:W-:Y:S03]  /*65e0*/  VOTEU.ALL UP0, P1 ;  /* 0x0000000000ff7886 */ /* 0x000fe60000800000 */
[----:B------:R-:W-:Y:S01]  /*65f0*/  @!P1 R2UR UR5, R6 ;  /* 0x00000000060592ca */ /* 0x000fe200000e0000 */
[----:B------:R-:W-:Y:S01]  /*6600*/  @!P1 IMAD.X R0, RZ, RZ, R17, P0 ;  /* 0x000000ffff009224 */ /* 0x000fe200000e0611 */
[----:B------:R-:W-:Y:S01]  /*6610*/  @!UP0 USHF.L.U32 UR10, UR51, 0x6, URZ ;  /* 0x00000006330a8899 */ /* 0x000fe200080006ff */
[----:B------:R-:W-:Y:S01]  /*6620*/  ISETP.NE.AND P0, PT, R14, 0x2, PT ;  /* 0x000000020e00780c */ /* 0x000fe20003f05270 */
[----:B------:R-:W-:Y:S02]  /*6630*/  @!UP0 USHF.L.U32 UR11, UR50, 0x7, URZ ;  /* 0x00000007320b8899 */ /* 0x000fe400080006ff */
[----:B------:R-:W-:Y:S01]  /*6640*/  @!P1 R2UR UR4, R0 ;  /* 0x00000000000492ca */ /* 0x000fe200000e0000 */
[----:B------:R-:W-:Y:S01]  /*6650*/  @!UP0 UIADD3 UR8, UPT, UPT, UR19, 0x400, URZ ;  /* 0x0000040013088890 */ /* 0x000fe2000fffe0ff */
[----:B------:R-:W-:Y:S01]  /*6660*/  SEL R0, RZ, 0x1, P0 ;  /* 0x00000001ff007807 */ /* 0x000fe20000000000 */
[----:B------:R-:W-:Y:S01]  /*6670*/  @!UP0 UIADD3 UR9, UPT, UPT, UR19, 0x290, URZ ;  /* 0x0000029013098890 */ /* 0x000fe2000fffe0ff */
[----:B------:R-:W-:Y:S01]  /*6680*/  SEL R14, R14, RZ, P0 ;  /* 0x000000ff0e0e7207 */ /* 0x000fe20000000000 */
[----:B------:R-:W-:Y:S01]  /*6690*/  VOTEU.ALL UP0, P1 ;  /* 0x0000000000ff7886 */ /* 0x000fe20000800000 */
[----:B------:R-:W-:Y:S01]  /*66a0*/  LOP3.LUT R13, R13, R0, RZ, 0x3c, !PT ;  /* 0x000000000d0d7212 */ /* 0x000fe200078e3cff */
[----:B------:R-:W-:Y:S01]  /*66b0*/  IMAD.U32 R6, RZ, RZ, UR5 ;  /* 0x00000005ff067e24 */ /* 0x000fe2000f8e00ff */
[----:B------:R-:W-:Y:S02]  /*66c0*/  UIADD3 UR51, UPT, UPT, UR14, UR48, URZ ;  /* 0x000000300e337290 */ /* 0x000fe4000fffe0ff */
[----:B------:R-:W-:Y:S03]  /*66d0*/  UIADD3 UR50, UPT, UPT, UR15, UR49, URZ ;  /* 0x000000310f327290 */ /* 0x000fe6000fffe0ff */
[----:B------:R-:W-:Y:S01]  /*66e0*/  IMAD.U32 R7, RZ, RZ, UR4 ;  /* 0x00000004ff077e24 */ /* 0x000fe2000f8e00ff */
[----:B------:R-:W-:Y:S04]  /*66f0*/  @!P1 R2UR UR4, R6 ;  /* 0x00000000060492ca */ /* 0x000fe800000e0000 */
[----:B------:R-:W-:Y:S11]  /*6700*/  @!P1 R2UR UR5, R7 ;  /* 0x00000000070592ca */ /* 0x000ff600000e0000 */
[----:B------:R-:W-:Y:S02]  /*6710*/  @!UPT UIADD3 URZ, UPT, UPT, URZ, URZ, URZ ;  /* 0x000000fffffff290 */ /* 0x000fe4000fffe0ff */
[----:B------:R3:W-:Y:S01]  /*6720*/  @!UP0 UTMALDG.3D [UR8], [UR4], desc[UR16] ;  /* 0x00001008040085b4 */ /* 0x0007e20008011000 */
[----:B------:R3:W-:Y:S01]  /*6730*/  @!P1 SYNCS.ARRIVE.TRANS64.RED.A0TR RZ, [UR19+0x290], R12 ;  /* 0x0002900cffff99a7 */ /* 0x0007e20008300413 */
[----:B------:R-:W-:Y:S01]  /*6740*/  SYNCS.ARRIVE.TRANS64.RED.A1T0 RZ, [UR54], RZ ;  /* 0x000000ffffff79a7 */ /* 0x000fe20008100436 */
[----:B------:R-:W-:Y:S05]  /*6750*/  BRA.U UP1, `(.L_x_131) ;  /* 0xfffffff501a87547 */ /* 0x000fea000b83ffff */
[----:B------:R-:W-:Y:S07]  /*6760*/  MOV R0, UR19 ;  /* 0x0000001300007c02 */ /* 0x000fee0008000f00 */
.L_x_132:
[----:B-1----:R-:W-:-:S04]  /*6770*/  SHF.L.U32 R2, R15, 0x1f, RZ ;  /* 0x0000001f0f027819 */ /* 0x002fc800000006ff */
[----:B------:R1:W4:Y:S03]  /*6780*/  SYNCS.PHASECHK.TRANS64.TRYWAIT P0, [R0+URZ+0x298], R2 ;  /* 0x00029802000075a7 */ /* 0x00032600080011ff */
[----:B----4-:R-:W-:Y:S05]  /*6790*/  @!P0 NANOSLEEP.SYNCS 0x989680 ;  /* 0x009896800000895d */ /* 0x010fea0003900000 */
[----:B------:R-:W4:Y:S02]  /*67a0*/  @!P0 SYNCS.PHASECHK.TRANS64 P0, [R0+URZ+0x298], R2 ;  /* 0x00029802000085a7 */ /* 0x000f2400080010ff */
[----:B--234-:R-:W-:Y:S05]  /*67b0*/  @P0 EXIT ;  /* 0x000000000000094d */ /* 0x01cfea0003800000 */
[----:B------:R-:W-:Y:S05]  /*67c0*/  BRA `(.L_x_132) ;  /* 0xfffffffc00e87947 */ /* 0x000fea000383ffff */
.L_x_123:
[----:B------:R-:W-:-:S06]  /*67d0*/  UISETP.GE.AND UP0, UPT, UR11, 0x4, UPT ;  /* 0x000000040b00788c */ /* 0x000fcc000bf06270 */
[----:B------:R-:W-:-:S13]  /*67e0*/  PLOP3.LUT P0, PT, PT, PT, UP0, 0x80, 0x8 ;  /* 0x000000000008781c */ /* 0x000fda0003f0f008 */
[----:B-1----:R-:W-:Y:S05]  /*67f0*/  @!P0 EXIT ;  /* 0x000000000000894d */ /* 0x002fea0003800000 */
[----:B------:R-:W-:Y:S01]  /*6800*/  BAR.SYNC.DEFER_BLOCKING 0x6, 0xa0 ;  /* 0x0182800000007b1d */ /* 0x000fe20000010000 */
[C---:B------:R-:W-:Y:S01]  /*6810*/  IMAD.SHL.U32 R2, R131.reuse, 0x40, RZ ;  /* 0x0000004083027824 */ /* 0x040fe200078e00ff */
[----:B------:R-:W-:Y:S01]  /*6820*/  CS2R R146, SRZ ;  /* 0x0000000000927805 */ /* 0x000fe2000001ff00 */
[C---:B------:R-:W-:Y:S01]  /*6830*/  IMAD.SHL.U32 R140, R131.reuse, 0x8, RZ ;  /* 0x00000008838c7824 */ /* 0x040fe200078e00ff */
[----:B------:R-:W-:Y:S01]  /*6840*/  CS2R R144, SRZ ;  /* 0x0000000000907805 */ /* 0x000fe2000001ff00 */
[C---:B------:R-:W-:Y:S01]  /*6850*/  IMAD.SHL.U32 R148, R131.reuse, 0x10, RZ ;  /* 0x0000001083947824 */ /* 0x040fe200078e00ff */
[----:B------:R-:W-:Y:S01]  /*6860*/  UMOV UR57, 0x400 ;  /* 0x0000040000397882 */ /* 0x000fe20000000000 */
[----:B------:R-:W-:Y:S01]  /*6870*/  LOP3.LUT R3, R2, 0x180, RZ, 0xc0, !PT ;  /* 0x0000018002037812 */ /* 0x000fe200078ec0ff */
[----:B------:R-:W-:Y:S01]  /*6880*/  ULEA UR57, UR54, UR57, 0x18 ;  /* 0x0000003936397291 */ /* 0x000fe2000f8ec0ff */
[----:B------:R-:W1:Y:S01]  /*6890*/  LDC.64 R132, c[0x0][0x888] ;  /* 0x00022200ff847b82 */ /* 0x000e620000000a00 */
[----:B------:R-:W-:Y:S01]  /*68a0*/  IMAD.U32 R69, R131, 0x10000, RZ ;  /* 0x0001000083457824 */ /* 0x000fe200078e00ff */
[----:B------:R-:W-:Y:S01]  /*68b0*/  LOP3.LUT R140, R3, 0x30, R140, 0xf8, !PT ;  /* 0x00000030038c7812 */ /* 0x000fe200078ef88c */
[----:B------:R-:W-:Y:S01]  /*68c0*/  UIADD3 UR4, UPT, UPT, UR57, 0x2400, URZ ;  /* 0x0000240039047890 */ /* 0x000fe2000fffe0ff */
[----:B------:R-:W-:Y:S01]  /*68d0*/  LOP3.LUT R150, R148, 0x20, RZ, 0xc0, !PT ;  /* 0x0000002094967812 */ /* 0x000fe200078ec0ff */
[----:B------:R-:W-:Y:S01]  /*68e0*/  IMAD.MOV.U32 R68, RZ, RZ, RZ ;  /* 0x000000ffff447224 */ /* 0x000fe200078e00ff */
[----:B------:R-:W-:Y:S01]  /*68f0*/  LOP3.LUT R140, R140, 0x1e40, R2, 0xf8, !PT ;  /* 0x00001e408c8c7812 */ /* 0x000fe200078ef802 */
[----:B------:R-:W2:Y:S01]  /*6900*/  LDCU UR59, c[0x0][0x370] ;  /* 0x00006e00ff3b77ac */ /* 0x000ea20008000800 */
[----:B------:R-:W3:Y:S01]  /*6910*/  LDC.64 R138, c[0x0][0x890] ;  /* 0x00022400ff8a7b82 */ /* 0x000ee20000000a00 */
[----:B------:R-:W-:Y:S01]  /*6920*/  LOP3.LUT R69, R69, 0x600000, RZ, 0xc0, !PT ;  /* 0x0060000045457812 */ /* 0x000fe200078ec0ff */
[----:B------:R-:W-:Y:S01]  /*6930*/  IMAD.U32 R151, RZ, RZ, UR4 ;  /* 0x00000004ff977e24 */ /* 0x000fe2000f8e00ff */
[----:B------:R-:W-:Y:S01]  /*6940*/  LOP3.LUT R148, R148, 0x40, RZ, 0xc0, !PT ;  /* 0x0000004094947812 */ /* 0x000fe200078ec0ff */
[----:B------:R-:W-:Y:S01]  /*6950*/  VIADD R149, R140, UR57 ;  /* 0x000000398c957c36 */ /* 0x000fe20008000000 */
[----:B------:R-:W4:Y:S01]  /*6960*/  LDCU.64 UR62, c[0x0][0x348] ;  /* 0x00006900ff3e77ac */ /* 0x000f220008000a00 */
[----:B------:R-:W2:Y:S02]  /*6970*/  LDS R0, [UR57+0x360] ;  /* 0x00036039ff007984 */ /* 0x000ea40008000800 */
[----:B------:R-:W1:Y:S01]  /*6980*/  LDC.64 R136, c[0x0][0x8b0] ;  /* 0x00022c00ff887b82 */ /* 0x000e620000000a00 */
[--C-:B------:R-:W-:Y:S01]  /*6990*/  IADD3 R150, PT, PT, -R150, 0x400, R149.reuse ;  /* 0x0000040096967810 */ /* 0x100fe20007ffe195 */
[----:B------:R-:W1:Y:S01]  /*69a0*/  LDCU UR41, c[0x0][0xb0c] ;  /* 0x00016180ff2977ac */ /* 0x000e620008000800 */
[----:B------:R-:W-:-:S03]  /*69b0*/  IADD3 R149, PT, PT, -R148, 0x400, R149 ;  /* 0x0000040094957810 */ /* 0x000fc60007ffe195 */
[----:B------:R-:W-:Y:S01]  /*69c0*/  IMAD.IADD R148, R150, 0x1, -R148 ;  /* 0x0000000196947824 */ /* 0x000fe200078e0a94 */
[----:B------:R-:W1:Y:S01]  /*69d0*/  LDCU UR55, c[0x0][0xb20] ;  /* 0x00016400ff3777ac */ /* 0x000e620008000800 */
[----:B------:R-:W1:Y:S01]  /*69e0*/  LDC.64 R134, c[0x0][0x8a8] ;  /* 0x00022a00ff867b82 */ /* 0x000e620000000a00 */
[----:B------:R-:W1:Y:S01]  /*69f0*/  LDCU UR40, c[0x0][0xb30] ;  /* 0x00016600ff2877ac */ /* 0x000e620008000800 */
[----:B------:R-:W1:Y:S01]  /*6a00*/  LDCU.64 UR38, c[0x0][0xb28] ;  /* 0x00016500ff2677ac */ /* 0x000e620008000a00 */
[----:B------:R-:W1:Y:S01]  /*6a10*/  LDCU.128 UR44, c[0x0][0xb10] ;  /* 0x00016200ff2c77ac */ /* 0x000e620008000c00 */
[----:B------:R-:W1:Y:S01]  /*6a20*/  LDCU UR58, c[0x0][0x374] ;  /* 0x00006e80ff3a77ac */ /* 0x000e620008000800 */
[----:B------:R-:W-:Y:S01]  /*6a30*/  UIADD3 UR56, UPT, UPT, UR57, 0x400, URZ ;  /* 0x0000040039387890 */ /* 0x000fe2000fffe0ff */
[----:B--2-4-:R-:W-:-:S11]  /*6a40*/  IMAD.IADD R69, R0, 0x1, R69 ;  /* 0x0000000100457824 */ /* 0x014fd600078e0245 */
.L_x_150:
[----:B------:R-:W-:Y:S02]  /*6a50*/  LEA R3, R144, UR57, 0x3 ;  /* 0x0000003990037c11 */ /* 0x000fe4000f8e18ff */
[----:B------:R-:W-:Y:S02]  /*6a60*/  SHF.L.U32 R0, R146, 0x1f, RZ ;  /* 0x0000001f92007819 */ /* 0x000fe400000006ff */
[----:B------:R-:W-:Y:S02]  /*6a70*/  LEA R4, R144, UR57, 0x4 ;  /* 0x0000003990047c11 */ /* 0x000fe4000f8e20ff */
[----:B--2---:R-:W2:Y:S02]  /*6a80*/  SYNCS.PHASECHK.TRANS64.TRYWAIT P0, [R3+URZ+0x2b0], R0 ;  /* 0x0002b000030075a7 */ /* 0x004ea400080011ff */
[----:B-12---:R-:W-:Y:S05]  /*6a90*/  @!P0 BRA `(.L_x_133) ;  /* 0x0000003800548947 */ /* 0x006fea0003800000 */
.L_x_259:
        /* <DEDUP_REMOVED lines=11> */
[----:B------:R-:W-:Y:S01]  /*6b50*/  PLOP3.LUT P0, PT, PT, PT, UP1, 0x80, 0x8 ;  /* 0x000000000008781c */ /* 0x000fe20003f0f018 */
[----:B------:R-:W-:Y:S11]  /*6b60*/  UP2UR UR61, UPR, URZ, 0x2 ;  /* 0x00000002ff3d7883 */ /* 0x000ff60008000000 */
[----:B------:R-:W-:Y:S01]  /*6b70*/  @!UPT UIADD3 URZ, UPT, UPT, URZ, URZ, URZ ;  /* 0x000000fffffff290 */ /* 0x000fe2000fffe0ff */
[----:B--2---:R-:W-:Y:S02]  /*6b80*/  @P0 SHF.R.U32.HI R0, RZ, 0x10, R5 ;  /* 0x00000010ff000819 */ /* 0x004fe40000011605 */
        /* <DEDUP_REMOVED lines=13> */
[----:B------:R-:W-:Y:S02]  /*6c60*/  UISETP.NE.AND UP0, UPT, UR46, 0x1, UPT ;  /* 0x000000012e00788c */ /* 0x000fe4000bf05270 */
[----:B------:R-:W-:Y:S02]  /*6c70*/  USHF.R.U32.HI UR15, URZ, UR55, UR15 ;  /* 0x00000037ff0f7299 */ /* 0x000fe4000801160f */
[----:B------:R-:W-:Y:S02]  /*6c80*/  UIMAD.WIDE.U32 UR18, UR59, UR44, URZ ;  /* 0x0000002c3b1272a5 */ /* 0x000fe4000f8e00ff */
[----:B------:R-:W-:Y:S02]  /*6c90*/  UIMAD.WIDE.U32 UR20, UR42, UR47, URZ ;  /* 0x0000002f2a1472a5 */ /* 0x000fe4000f8e00ff */
[----:B------:R-:W-:Y:S02]  /*6ca0*/  USEL UR4, UR58, UR15, !UP0 ;  /* 0x0000000f3a047287 */ /* 0x000fe4000c000000 */
[----:B------:R-:W-:Y:S02]  /*6cb0*/  UISETP.NE.AND UP2, UPT, UR37, 0x1, UPT ;  /* 0x000000012500788c */ /* 0x000fe4000bf45270 */
[----:B------:R-:W-:Y:S02]  /*6cc0*/  USHF.R.U32.HI UR14, URZ, UR45, UR19 ;  /* 0x0000002dff0e7299 */ /* 0x000fe40008011613 */
[----:B------:R-:W-:Y:S02]  /*6cd0*/  USHF.R.U32.HI UR15, URZ, UR55, UR21 ;  /* 0x00000037ff0f7299 */ /* 0x000fe40008011615 */
[----:B------:R-:W-:Y:S02]  /*6ce0*/  UIMAD.WIDE.U32 UR18, UR4, UR38, URZ ;  /* 0x00000026041272a5 */ /* 0x000fe4000f8e00ff */
[----:B------:R-:W-:Y:S02]  /*6cf0*/  UISETP.NE.AND UP1, UPT, UR41, 0x1, UPT ;  /* 0x000000012900788c */ /* 0x000fe4000bf25270 */
[----:B------:R-:W-:Y:S02]  /*6d00*/  UIMAD.WIDE.U32 UR16, UR43, UR44, URZ ;  /* 0x0000002c2b1072a5 */ /* 0x000fe4000f8e00ff */
[----:B------:R-:W-:Y:S02]  /*6d10*/  USEL UR8, UR42, UR15, !UP0 ;  /* 0x0000000f2a087287 */ /* 0x000fe4000c000000 */
[----:B------:R-:W-:Y:S02]  /*6d20*/  USEL UR9, UR59, UR14, !UP1 ;  /* 0x0000000e3b097287 */ /* 0x000fe4000c800000 */
[----:B------:R-:W-:Y:S02]  /*6d30*/  USHF.R.U32.HI UR14, URZ, UR45, UR17 ;  /* 0x0000002dff0e7299 */ /* 0x000fe40008011611 */
[----:B------:R-:W-:Y:S02]  /*6d40*/  UIMAD.WIDE.U32 UR16, UR9, UR38, URZ ;  /* 0x00000026091072a5 */ /* 0x000fe4000f8e00ff */
[----:B------:R-:W-:Y:S02]  /*6d50*/  USEL UR5, UR43, UR14, !UP1 ;  /* 0x0000000e2b057287 */ /* 0x000fe4000c800000 */
[----:B------:R-:W-:Y:S02]  /*6d60*/  @UP2 USHF.R.U32.HI UR9, URZ, UR39, UR17 ;  /* 0x00000027ff092299 */ /* 0x000fe40008011611 */
[----:B------:R-:W-:Y:S02]  /*6d70*/  UIMAD.WIDE.U32 UR12, UR8, UR38, URZ ;  /* 0x00000026080c72a5 */ /* 0x000fe4000f8e00ff */
[----:B------:R-:W-:Y:S02]  /*6d80*/  UIMAD UR6, UR37, UR9, URZ ;  /* 0x00000009250672a4 */ /* 0x000fe4000f8e02ff */
[----:B------:R-:W-:Y:S01]  /*6d90*/  USHF.R.U32.HI UR11, URZ, UR39, UR13 ;  /* 0x00000027ff0b7299 */ /* 0x000fe2000801160d */
[----:B------:R-:W-:Y:S02]  /*6da0*/  UMOV UR15, UR19 ;  /* 0x00000013000f7c82 */ /* 0x000fe40008000000 */
[----:B------:R-:W-:Y:S02]  /*6db0*/  @UP2 USHF.R.U32.HI UR4, URZ, UR39, UR15 ;  /* 0x00000027ff042299 */ /* 0x000fe4000801160f */
[----:B------:R-:W-:Y:S02]  /*6dc0*/  USEL UR12, UR8, UR11, !UP2 ;  /* 0x0000000b080c7287 */ /* 0x000fe4000d000000 */
[----:B------:R-:W-:Y:S02]  /*6dd0*/  UIMAD UR4, UR37, UR4, URZ ;  /* 0x00000004250472a4 */ /* 0x000fe4000f8e02ff */
[----:B------:R-:W-:Y:S02]  /*6de0*/  UIADD3 UR11, UPT, UPT, -UR12, URZ, URZ ;  /* 0x000000ff0c0b7290 */ /* 0x000fe4000fffe1ff */
[----:B------:R-:W-:Y:S02]  /*6df0*/  UISETP.GE.AND UP0, UPT, UR8, UR4, UPT ;  /* 0x000000040800728c */ /* 0x000fe4000bf06270 */
[----:B------:R-:W-:Y:S02]  /*6e00*/  UIMAD UR11, UR37, UR11, UR8 ;  /* 0x0000000b250b72a4 */ /* 0x000fe4000f8e0208 */
[----:B------:R-:W-:Y:S02]  /*6e10*/  UISETP.GE.OR UP0, UPT, UR5, UR6, UP0 ;  /* 0x000000060500728c */ /* 0x000fe40008706670 */
[----:B------:R-:W-:Y:S02]  /*6e20*/  UIMAD.WIDE.U32 UR6, UR5, UR38, URZ ;  /* 0x00000026050672a5 */ /* 0x000fe4000f8e00ff */
[----:B------:R-:W-:Y:S04]  /*6e30*/  UIADD3 UR6, UPT, UPT, -UR8, URZ, URZ ;  /* 0x000000ff08067290 */ /* 0x000fe8000fffe1ff */
[----:B------:R-:W-:Y:S03]  /*6e40*/  UIMAD UR42, UR46, UR6, UR42 ;  /* 0x000000062e2a72a4 */ /* 0x000fe6000f8e022a */
[----:B------:R-:W-:Y:S02]  /*6e50*/  @!UP0 USHF.R.U32.HI UR4, URZ, UR39, UR7 ;  /* 0x00000027ff048299 */ /* 0x000fe40008011607 */
[----:B------:R-:W-:Y:S02]  /*6e60*/  UIADD3 UR7, UPT, UPT, -UR5, URZ, URZ ;  /* 0x000000ff05077290 */ /* 0x000fe4000fffe1ff */
[----:B------:R-:W-:Y:S02]  /*6e70*/  @!UP0 USEL UR4, UR5, UR4, !UP2 ;  /* 0x0000000405048287 */ /* 0x000fe4000d000000 */
[----:B------:R-:W-:Y:S02]  /*6e80*/  UIMAD UR43, UR41, UR7, UR43 ;  /* 0x00000007292b72a4 */ /* 0x000fe4000f8e022b */
[----:B------:R-:W-:Y:S02]  /*6e90*/  @!UP0 UIMAD UR10, UR9, UR11, UR4 ;  /* 0x0000000b090a82a4 */ /* 0x000fe4000f8e0204 */
[----:B------:R-:W-:Y:S04]  /*6ea0*/  @!UP0 UIADD3 UR11, UPT, UPT, UR12, -UR4, URZ ;  /* 0x800000040c0b8290 */ /* 0x000fe8000fffe0ff */
[----:B------:R-:W-:Y:S03]  /*6eb0*/  @!UP0 UIMAD UR8, UR11, UR37, UR5 ;  /* 0x000000250b0882a4 */ /* 0x000fe6000f8e0205 */
[----:B------:R-:W-:Y:S02]  /*6ec0*/  @!UP0 UMOV UR5, UR10 ;  /* 0x0000000a00058c82 */ /* 0x000fe40008000000 */
[----:B------:R-:W-:Y:S02]  /*6ed0*/  UIMAD UR43, UR5, UR41, UR43 ;  /* 0x00000029052b72a4 */ /* 0x000fe4000f8e022b */
[----:B------:R-:W-:Y:S11]  /*6ee0*/  UIMAD UR42, UR8, UR46, UR42 ;  /* 0x0000002e082a72a4 */ /* 0x000ff6000f8e022a */
[----:B------:R-:W-:Y:S01]  /*6ef0*/  @!UPT UIADD3 URZ, UPT, UPT, URZ, URZ, URZ ;  /* 0x000000fffffff290 */ /* 0x000fe2000fffe0ff */
.L_x_134:
[----:B------:R-:W-:Y:S01]  /*6f00*/  UISETP.NE.AND UP0, UPT, UR40, 0x1, UPT ;  /* 0x000000012800788c */ /* 0x000fe2000bf05270 */
[----:B------:R-:W-:Y:S10]  /*6f10*/  IADD3 R144, PT, PT, R144, 0x1, RZ ;  /* 0x0000000190907810 */ /* 0x000ff40007ffe0ff */
[----:B------:R-:W2:Y:S01]  /*6f20*/  @!UP0 LDCU.128 UR8, c[0x0][0xb10] ;  /* 0x00016200ff0887ac */ /* 0x000ea20008000c00 */
[----:B------:R-:W4:Y:S01]  /*6f30*/  @!UP0 LDCU UR5, c[0x0][0xb0c] ;  /* 0x00016180ff0587ac */ /* 0x000f220008000800 */
[----:B------:R-:W3:Y:S01]  /*6f40*/  @!UP0 LDCU UR4, c[0x0][0xb20] ;  /* 0x00016400ff0487ac */ /* 0x000ee20008000800 */
[----:B--2---:R-:W-:Y:S02]  /*6f50*/  UIMAD.WIDE.U32 UR6, UR43, UR8, URZ ;  /* 0x000000082b0672a5 */ /* 0x004fe4000f8e00ff */
[----:B------:R-:W-:Y:S02]  /*6f60*/  UIMAD.WIDE.U32 UR12, UR42, UR11, URZ ;  /* 0x0000000b2a0c72a5 */ /* 0x000fe4000f8e00ff */
[----:B------:R-:W-:Y:S02]  /*6f70*/  @!UP0 UISETP.NE.AND UP1, UPT, UR10, 0x1, UPT ;  /* 0x000000010a00888c */ /* 0x000fe4000bf25270 */
[----:B------:R-:W-:Y:S02]  /*6f80*/  @!UP0 USHF.R.U32.HI UR7, URZ, UR9, UR7 ;  /* 0x00000009ff078299 */ /* 0x000fe40008011607 */
[----:B----4-:R-:W-:Y:S02]  /*6f90*/  @!UP0 UISETP.NE.AND UP2, UPT, UR5, 0x1, UPT ;  /* 0x000000010500888c */ /* 0x010fe4000bf45270 */
[----:B---3--:R-:W-:Y:S02]  /*6fa0*/  @!UP0 USHF.R.U32.HI UR4, URZ, UR4, UR13 ;  /* 0x00000004ff048299 */ /* 0x008fe4000801160d */
[----:B------:R-:W-:Y:S02]  /*6fb0*/  @!UP0 USEL UR7, UR43, UR7, !UP2 ;  /* 0x000000072b078287 */ /* 0x000fe4000d000000 */
[----:B------:R-:W-:Y:S04]  /*6fc0*/  @!UP0 USEL UR6, UR42, UR4, !UP1 ;  /* 0x000000042a068287 */ /* 0x000fe8000c800000 */
[----:B------:R-:W-:Y:S02]  /*6fd0*/  @!UP0 UIADD3 UR4, UPT, UPT, -UR7, UR6, URZ ;  /* 0x0000000607048290 */ /* 0x000fe4000fffe1ff */
[----:B------:R-:W-:Y:S02]  /*6fe0*/  @!UP0 UIADD3 UR6, UPT, UPT, UR7, -UR6, URZ ;  /* 0x8000000607068290 */ /* 0x000fe4000fffe0ff */
[----:B------:R-:W-:Y:S02]  /*6ff0*/  @!UP0 UIMAD UR43, UR4, UR5, UR43 ;  /* 0x00000005042b82a4 */ /* 0x000fe4000f8e022b */
[----:B------:R-:W-:Y:S02]  /*7000*/  @!UP0 UIMAD UR42, UR6, UR10, UR42 ;  /* 0x0000000a062a82a4 */ /* 0x000fe4000f8e022a */
[----:B------:R-:W-:Y:S09]  /*7010*/  ULOP3.LUT UP0, URZ, UR56, 0x1b0, URZ, 0xc0, !UPT ;  /* 0x000001b038ff7892 */ /* 0x000ff2000f80c0ff */
[----:B------:R-:W-:Y:S05]  /*7020*/  BRA.U !UP0, `(.L_x_135) ;  /* 0x0000000108407547 */ /* 0x000fea000b800000 */
[----:B------:R-:W2:Y:S01]  /*7030*/  LDCU.64 UR8, c[0x4][0x80] ;  /* 0x01001000ff0877ac */ /* 0x000ea20008000a00 */
[----:B------:R-:W-:Y:S01]  /*7040*/  MOV R3, 0x0 ;  /* 0x0000000000037802 */ /* 0x000fe20000000f00 */
[----:B------:R-:W-:Y:S02]  /*7050*/  HFMA2 R12, -RZ, RZ, 0, 5.9604644775390625e-08 ;  /* 0x00000001ff0c7431 */ /* 0x000fe400000001ff */
[----:B------:R-:W-:Y:S02]  /*7060*/  IMAD.MOV.U32 R8, RZ, RZ, 0x70 ;  /* 0x00000070ff087424 */ /* 0x000fe400078e00ff */
[----:B------:R-:W-:Y:S01]  /*7070*/  IMAD.MOV.U32 R13, RZ, RZ, RZ ;  /* 0x000000ffff0d7224 */ /* 0x000fe200078e00ff */
[----:B------:R-:W3:Y:S01]  /*7080*/  LDCU.64 UR6, c[0x4][0x88] ;  /* 0x01001100ff0677ac */ /* 0x000ee20008000a00 */
[----:B------:R-:W4:Y:S01]  /*7090*/  LDC.64 R2, c[0x4][R3] ;  /* 0x0100000003027b82 */ /* 0x000f220000000a00 */
[----:B------:R-:W1:Y:S01]  /*70a0*/  LDCU.64 UR4, c[0x4][0x8] ;  /* 0x01000100ff0477ac */ /* 0x000e620008000a00 */
[----:B--2---:R-:W-:Y:S01]  /*70b0*/  MOV R5, UR9 ;  /* 0x0000000900057c02 */ /* 0x004fe20008000f00 */
[----:B------:R-:W-:Y:S01]  /*70c0*/  IMAD.U32 R4, RZ, RZ, UR8 ;  /* 0x00000008ff047e24 */ /* 0x000fe2000f8e00ff */
[----:B---3--:R-:W-:Y:S01]  /*70d0*/  MOV R7, UR7 ;  /* 0x0000000700077c02 */ /* 0x008fe20008000f00 */
[----:B------:R-:W-:Y:S01]  /*70e0*/  IMAD.U32 R6, RZ, RZ, UR6 ;  /* 0x00000006ff067e24 */ /* 0x000fe2000f8e00ff */
[----:B-1----:R-:W-:Y:S01]  /*70f0*/  MOV R11, UR5 ;  /* 0x00000005000b7c02 */ /* 0x002fe20008000f00 */
[----:B------:R-:W-:Y:S02]  /*7100*/  IMAD.U32 R10, RZ, RZ, UR4 ;  /* 0x00000004ff0a7e24 */ /* 0x000fe4000f8e00ff */
[----:B------:R-:W-:Y:S07]  /*7110*/  LEPC R20, `(.L_x_135) ;  /* 0x000000001014794e */ /* 0x000fee0000000000 */
[----:B----45:R-:W-:Y:S05]  /*7120*/  CALL.ABS.NOINC R2 ;  /* 0x0000000002007343 */ /* 0x030fea0003c00000 */
.L_x_135:
[----:B------:R-:W-:Y:S01]  /*7130*/  LOP3.LUT P0, RZ, R151, 0x1b0, RZ, 0xc0, !PT ;  /* 0x000001b097ff7812 */ /* 0x000fe2000780c0ff */
[----:B------:R-:W-:Y:S11]  /*7140*/  BSSY.RECONVERGENT B6, `(.L_x_136) ;  /* 0x0000013000067945 */ /* 0x000ff60003800200 */
[----:B------:R-:W-:Y:S01]  /*7150*/  @!UPT UIADD3 URZ, UPT, UPT, URZ, URZ, URZ ;  /* 0x000000fffffff290 */ /* 0x000fe2000fffe0ff */
[----:B------:R-:W-:Y:S05]  /*7160*/  @!P0 BRA `(.L_x_137) ;  /* 0x0000000000408947 */ /* 0x000fea0003800000 */
        /* <DEDUP_REMOVED lines=16> */
.L_x_137:
[----:B------:R-:W-:Y:S05]  /*7270*/  BSYNC.RECONVERGENT B6 ;  /* 0x0000000000067941 */ /* 0x000fea0003800200 */
.L_x_136:
[----:B------:R-:W-:Y:S02]  /*7280*/  ISETP.NE.U32.AND P0, PT, R132, RZ, PT ;  /* 0x000000ff8400720c */ /* 0x000fe40003f05070 */
[C---:B------:R-:W-:Y:S02]  /*7290*/  ISETP.NE.U32.AND P2, PT, R138.reuse, RZ, PT ;  /* 0x000000ff8a00720c */ /* 0x040fe40003f45070 */
[----:B------:R-:W-:Y:S02]  /*72a0*/  ISETP.NE.AND.EX P0, PT, R133, RZ, PT, P0 ;  /* 0x000000ff8500720c */ /* 0x000fe40003f05300 */
[----:B------:R-:W-:Y:S02]  /*72b0*/  ISETP.NE.U32.AND P4, PT, R138, RZ, PT ;  /* 0x000000ff8a00720c */ /* 0x000fe40003f85070 */
[C---:B------:R-:W-:Y:S02]  /*72c0*/  ISETP.NE.AND.EX P2, PT, R139.reuse, RZ, P0, P2 ;  /* 0x000000ff8b00720c */ /* 0x040fe40000745320 */
[----:B------:R-:W-:Y:S02]  /*72d0*/  ISETP.NE.AND.EX P4, PT, R139, RZ, PT, P4 ;  /* 0x000000ff8b00720c */ /* 0x000fe40003f85340 */
[----:B------:R-:W-:Y:S02]  /*72e0*/  ISETP.NE.U32.AND P5, PT, R136, RZ, PT ;  /* 0x000000ff8800720c */ /* 0x000fe40003fa5070 */
[----:B------:R-:W-:Y:S02]  /*72f0*/  PLOP3.LUT P0, PT, PT, PT, PT, 0x8, 0x80 ;  /* 0x000000000080781c */ /* 0x000fe40003f0e170 */
[----:B------:R-:W-:Y:S05]  /*7300*/  ISETP.NE.AND.EX P5, PT, R137, RZ, PT, P5 ;  /* 0x000000ff8900720c */ /* 0x000fea0003fa5350 */
[----:B------:R-:W-:Y:S02]  /*7310*/  @!P2 ISETP.NE.U32.AND P1, PT, R132, RZ, PT ;  /* 0x000000ff8400a20c */ /* 0x000fe40003f25070 */
[----:B------:R-:W-:Y:S02]  /*7320*/  @!P2 PLOP3.LUT P0, PT, P4, PT, PT, 0x80, 0x8 ;  /* 0x000000000008a81c */ /* 0x000fe4000270f070 */
[----:B------:R-:W-:Y:S01]  /*7330*/  @!P2 ISETP.NE.AND.EX P1, PT, R133, RZ, PT, P1 ;  /* 0x000000ff8500a20c */ /* 0x000fe20003f25310 */
[----:B------:R-:W-:Y:S01]  /*7340*/  @!UPT UIADD3 URZ, UPT, UPT, URZ, URZ, URZ ;  /* 0x000000fffffff290 */ /* 0x000fe2000fffe0ff */
[----:B------:R-:W-:Y:S11]  /*7350*/  @!P4 BRA `(.L_x_138) ;  /* 0x00000000002cc947 */ /* 0x000ff60003800000 */
[----:B------:R-:W-:Y:S01]  /*7360*/  ISETP.NE.U32.AND P3, PT, R132, RZ, PT ;  /* 0x000000ff8400720c */ /* 0x000fe20003f65070 */
[----:B------:R-:W-:Y:S03]  /*7370*/  IMAD.MOV.U32 R141, RZ, RZ, 0x1 ;  /* 0x00000001ff8d7424 */ /* 0x000fe600078e00ff */
[----:B------:R-:W-:Y:S11]  /*7380*/  ISETP.NE.AND.EX P3, PT, R133, RZ, PT, P3 ;  /* 0x000000ff8500720c */ /* 0x000ff60003f65330 */
[----:B------:R-:W-:Y:S02]  /*7390*/  @!UPT UIADD3 URZ, UPT, UPT, URZ, URZ, URZ ;  /* 0x000000fffffff290 */ /* 0x000fe4000fffe0ff */
[----:B------:R-:W2:Y:S01]  /*73a0*/  @P3 LDC.64 R2, c[0x0][0x888] ;  /* 0x00022200ff023b82 */ /* 0x000ea20000000a00 */
[----:B-1----:R-:W-:Y:S04]  /*73b0*/  @P3 IMAD R0, R138, UR36, RZ ;  /* 0x000000248a003c24 */ /* 0x002fe8000f8e02ff */
[----:B--2---:R-:W-:Y:S04]  /*73c0*/  @P3 IMAD.WIDE R2, R0, 0x4, R2 ;  /* 0x0000000400023825 */ /* 0x004fe800078e0202 */
[----:B------:R-:W-:Y:S01]  /*73d0*/  HFMA2 R0, -RZ, RZ, 0, 5.9604644775390625e-08 ;  /* 0x00000001ff007431 */ /* 0x000fe200000001ff */
[----:B-----5:R2:W5:Y:S04]  /*73e0*/  @P3 LDG.E R71, desc[UR52][R2.64] ;  /* 0x0000003402473981 */ /* 0x020568000c1e1900 */
[----:B------:R-:W-:Y:S01]  /*73f0*/  @!P3 PRMT R141, R0, 0x7610, R141 ;  /* 0x00007610008db816 */ /* 0x000fe2000000008d */
[----:B--2---:R-:W3:Y:S06]  /*7400*/  @!P3 LDC R71, c[0x0][0x880] ;  /* 0x00022000ff47bb82 */ /* 0x004eec0000000800 */
.L_x_138:
[----:B------:R-:W-:Y:S05]  /*7410*/  @!P5 BRA `(.L_x_139) ;  /* 0x000000000020d947 */ /* 0x000fea0003800000 */
[----:B------:R-:W-:Y:S04]  /*7420*/  ISETP.NE.U32.AND P3, PT, R134, RZ, PT ;  /* 0x000000ff8600720c */ /* 0x000fe80003f65070 */
[----:B------:R-:W-:Y:S11]  /*7430*/  ISETP.NE.AND.EX P3, PT, R135, RZ, PT, P3 ;  /* 0x000000ff8700720c */ /* 0x000ff60003f65330 */
[----:B------:R-:W-:Y:S02]  /*7440*/  @!UPT UIADD3 URZ, UPT, UPT, URZ, URZ, URZ ;  /* 0x000000fffffff290 */ /* 0x000fe4000fffe0ff */
[----:B------:R-:W2:Y:S01]  /*7450*/  @P3 LDC.64 R2, c[0x0][0x8a8] ;  /* 0x00022a00ff023b82 */ /* 0x000ea20000000a00 */
[----:B-1----:R-:W-:Y:S04]  /*7460*/  @P3 IMAD R0, R136, UR36, RZ ;  /* 0x0000002488003c24 */ /* 0x002fe8000f8e02ff */
[----:B--2---:R-:W-:Y:S05]  /*7470*/  @P3 IMAD.WIDE R2, R0, 0x4, R2 ;  /* 0x0000000400023825 */ /* 0x004fea00078e0202 */
[----:B-----5:R2:W5:Y:S02]  /*7480*/  @P3 LDG.E R70, desc[UR52][R2.64] ;  /* 0x0000003402463981 */ /* 0x020564000c1e1900 */
[----:B--2---:R-:W4:Y:S02]  /*7490*/  @!P3 LDC R70, c[0x0][0x8a0] ;  /* 0x00022800ff46bb82 */ /* 0x004f240000000800 */
.L_x_139:
[----:B---3-5:R-:W-:Y:S01]  /*74a0*/  @!P2 FSETP.NEU.AND P3, PT, R71, RZ, PT ;  /* 0x000000ff4700a20b */ /* 0x028fe20003f6d000 */
[----:B------:R-:W-:Y:S01]  /*74b0*/  BSSY B1, `(.L_x_140) ;  /* 0x000003f000017945 */ /* 0x000fe20003800000 */
[----:B------:R-:W-:Y:S02]  /*74c0*/  @!P2 SEL R2, RZ, 0xffffffff, P1 ;  /* 0xffffffffff02a807 */ /* 0x000fe40000800000 */
[----:B------:R-:W-:Y:S02]  /*74d0*/  CS2R R18, SRZ ;  /* 0x0000000000127805 */ /* 0x000fe4000001ff00 */
[----:B-1----:R-:W-:Y:S02]  /*74e0*/  @!P2 SEL R0, RZ, 0xffffffff, P3 ;  /* 0xffffffffff00a807 */ /* 0x002fe40001800000 */
[----:B------:R-:W-:Y:S02]  /*74f0*/  CS2R R16, SRZ ;  /* 0x0000000000107805 */ /* 0x000fe4000001ff00 */
[----:B------:R-:W-:Y:S02]  /*7500*/  @!P2 LOP3.LUT P1, RZ, R141, 0xff, RZ, 0xc0, !PT ;  /* 0x000000ff8dffa812 */ /* 0x000fe4000782c0ff */
[----:B------:R-:W-:Y:S02]  /*7510*/  CS2R R26, SRZ ;  /* 0x00000000001a7805 */ /* 0x000fe4000001ff00 */
[----:B------:R-:W-:Y:S02]  /*7520*/  LEA R143, R68, UR57, 0x3 ;  /* 0x00000039448f7c11 */ /* 0x000fe4000f8e18ff */
[----:B------:R-:W-:Y:S02]  /*7530*/  CS2R R24, SRZ ;  /* 0x0000000000187805 */ /* 0x000fe4000001ff00 */
[----:B------:R-:W-:Y:S01]  /*7540*/  @P0 SEL R0, R2, R0, !P1 ;  /* 0x0000000002000207 */ /* 0x000fe20004800000 */
[----:B------:R-:W-:Y:S01]  /*7550*/  IMAD R2, R68, 0x40, R69 ;  /* 0x0000004044027824 */ /* 0x000fe200078e0245 */
[----:B------:R-:W-:Y:S02]  /*7560*/  SHF.L.U32 R4, R147, 0x1f, RZ ;  /* 0x0000001f93047819 */ /* 0x000fe400000006ff */
[----:B------:R-:W-:Y:S02]  /*7570*/  CS2R R30, SRZ ;  /* 0x00000000001e7805 */ /* 0x000fe4000001ff00 */
[----:B------:R-:W-:Y:S02]  /*7580*/  @!P2 LOP3.LUT R0, R0, 0x1, RZ, 0xc0, !PT ;  /* 0x000000010000a812 */ /* 0x000fe400078ec0ff */
[----:B------:R-:W-:Y:S02]  /*7590*/  CS2R R28, SRZ ;  /* 0x00000000001c7805 */ /* 0x000fe4000001ff00 */
[----:B------:R-:W-:Y:S02]  /*75a0*/  PLOP3.LUT P5, PT, PT, PT, PT, 0x8, 0x80 ;  /* 0x000000000080781c */ /* 0x000fe40003fae170 */
[----:B------:R-:W-:Y:S02]  /*75b0*/  CS2R R34, SRZ ;  /* 0x0000000000227805 */ /* 0x000fe4000001ff00 */
[----:B------:R-:W-:Y:S02]  /*75c0*/  ISETP.NE.U32.OR P2, PT, R0, 0x1, P2 ;  /* 0x000000010000780c */ /* 0x000fe40001745470 */
[----:B------:R-:W-:Y:S11]  /*75d0*/  CS2R R32, SRZ ;  /* 0x0000000000207805 */ /* 0x000ff6000001ff00 */
[----:B------:R-:W-:Y:S04]  /*75e0*/  @P2 SHF.L.U32 R0, R145, 0x1f, RZ ;  /* 0x0000001f91002819 */ /* 0x000fe800000006ff */
[----:B------:R-:W1:Y:S01]  /*75f0*/  @P2 SYNCS.PHASECHK.TRANS64.TRYWAIT P0, [UR57+0x290], R0 ;  /* 0x00029000ff0025a7 */ /* 0x000e620008001139 */
[----:B------:R2:W3:Y:S01]  /*7600*/  SYNCS.PHASECHK.TRANS64.TRYWAIT P3, [R143+URZ+0x2d0], R4 ;  /* 0x0002d0048f0075a7 */ /* 0x0004e200080611ff */
[----:B-1----:R-:W-:Y:S01]  /*7610*/  @P2 PLOP3.LUT P5, PT, P0, PT, PT, 0x8, 0x80 ;  /* 0x000000000080281c */ /* 0x002fe200007ae170 */
[----:B------:R-:W-:Y:S01]  /*7620*/  @!UPT UIADD3 URZ, UPT, UPT, URZ, URZ, URZ ;  /* 0x000000fffffff290 */ /* 0x000fe2000fffe0ff */
[----:B--23--:R-:W-:Y:S11]  /*7630*/  @!P2 BRA `(.L_x_141) ;  /* 0x000000000098a947 */ /* 0x00cff60003800000 */
[----:B------:R-:W-:Y:S01]  /*7640*/  ISETP.NE.U32.AND P0, PT, R132, RZ, PT ;  /* 0x000000ff8400720c */ /* 0x000fe20003f05070 */
[----:B------:R-:W-:Y:S01]  /*7650*/  BSSY B0, `(.L_x_142) ;  /* 0x0000016000007945 */ /* 0x000fe20003800000 */
[----:B------:R-:W-:Y:S02]  /*7660*/  FSETP.NEU.AND P2, PT, R71, RZ, PT ;  /* 0x000000ff4700720b */ /* 0x000fe40003f4d000 */
[----:B------:R-:W-:Y:S02]  /*7670*/  CS2R R34, SRZ ;  /* 0x0000000000227805 */ /* 0x000fe4000001ff00 */
[----:B------:R-:W-:Y:S02]  /*7680*/  ISETP.NE.AND.EX P0, PT, R133, RZ, PT, P0 ;  /* 0x000000ff8500720c */ /* 0x000fe40003f05300 */
[----:B------:R-:W-:Y:S02]  /*7690*/  CS2R R32, SRZ ;  /* 0x0000000000207805 */ /* 0x000fe4000001ff00 */
[----:B------:R-:W-:Y:S02]  /*76a0*/  LOP3.LUT P1, RZ, R141, 0xff, RZ, 0xc0, !PT ;  /* 0x000000ff8dff7812 */ /* 0x000fe4000782c0ff */
[----:B------:R-:W-:Y:S02]  /*76b0*/  CS2R R30, SRZ ;  /* 0x00000000001e7805 */ /* 0x000fe4000001ff00 */
[----:B------:R-:W-:Y:S02]  /*76c0*/  SEL R0, RZ, 0xffffffff, P2 ;  /* 0xffffffffff007807 */ /* 0x000fe40001000000 */
[----:B------:R-:W-:Y:S02]  /*76d0*/  CS2R R28, SRZ ;  /* 0x00000000001c7805 */ /* 0x000fe4000001ff00 */
[----:B------:R-:W-:Y:S02]  /*76e0*/  SEL R3, RZ, 0xffffffff, P0 ;  /* 0xffffffffff037807 */ /* 0x000fe40000000000 */
[----:B------:R-:W-:Y:S02]  /*76f0*/  CS2R R26, SRZ ;  /* 0x00000000001a7805 */ /* 0x000fe4000001ff00 */
[----:B------:R-:W-:Y:S02]  /*7700*/  CS2R R24, SRZ ;  /* 0x0000000000187805 */ /* 0x000fe4000001ff00 */
[----:B------:R-:W-:Y:S02]  /*7710*/  CS2R R18, SRZ ;  /* 0x0000000000127805 */ /* 0x000fe4000001ff00 */
[----:B------:R-:W-:Y:S02]  /*7720*/  @P4 SEL R0, R3, R0, !P1 ;  /* 0x0000000003004207 */ /* 0x000fe40004800000 */
[----:B------:R-:W-:Y:S02]  /*7730*/  CS2R R16, SRZ ;  /* 0x0000000000107805 */ /* 0x000fe4000001ff00 */
[----:B------:R-:W-:Y:S04]  /*7740*/  LOP3.LUT R0, R0, 0x1, RZ, 0xc0, !PT ;  /* 0x0000000100007812 */ /* 0x000fe800078ec0ff */
[----:B------:R-:W-:Y:S01]  /*7750*/  ISETP.NE.U32.AND P0, PT, R0, 0x1, PT ;  /* 0x000000010000780c */ /* 0x000fe20003f05070 */
[----:B------:R-:W-:Y:S01]  /*7760*/  @!UPT UIADD3 URZ, UPT, UPT, URZ, URZ, URZ ;  /* 0x000000fffffff290 */ /* 0x000fe2000fffe0ff */
[----:B------:R-:W-:Y:S11]  /*7770*/  @!P5 BRA `(.L_x_143) ;  /* 0x00000000000cd947 */ /* 0x000ff60003800000 */
[----:B------:R-:W-:Y:S04]  /*7780*/  SHF.L.U32 R3, R145, 0x1f, RZ ;  /* 0x0000001f91037819 */ /* 0x000fe800000006ff */
[----:B------:R-:W1:Y:S02]  /*7790*/  SYNCS.PHASECHK.TRANS64.TRYWAIT P1, [UR57+0x290], R3 ;  /* 0x00029003ff0075a7 */ /* 0x000e640008021139 */
[----:B-1----:R-:W-:Y:S05]  /*77a0*/  @!P1 BRA `(.L_x_144) ;  /* 0x0000002c00249947 */ /* 0x002fea0003800000 */
.L_x_143:
[----:B------:R-:W-:Y:S05]  /*77b0*/  BSYNC B0 ;  /* 0x0000000000007941 */ /* 0x000fea0003800000 */
.L_x_142:
[----:B------:R2:W3:Y:S01]  /*77c0*/  @P0 LDS.128 R32, [R140+UR57+0x400] ;  /* 0x000400398c200984 */ /* 0x0004e20008000c00 */
[----:B------:R-:W-:Y:S01]  /*77d0*/  UIADD3 UR4, UPT, UPT, UR57, 0x298, URZ ;  /* 0x0000029839047890 */ /* 0x000fe2000fffe0ff */
[----:B------:R-:W-:Y:S02]  /*77e0*/  LOP3.LUT R145, R145, 0x1, RZ, 0x3c, !PT ;  /* 0x0000000191917812 */ /* 0x000fe400078e3cff */
[----:B------:R2:W1:Y:S01]  /*77f0*/  @P0 LDS.128 R28, [R150+0x10] ;  /* 0x00001000961c0984 */ /* 0x0004620000000c00 */
[----:B------:R-:W-:Y:S03]  /*7800*/  UPRMT UR4, UR54, 0x654, UR4 ;  /* 0x0000065436047896 */ /* 0x000fe60008000004 */
[----:B------:R2:W1:Y:S04]  /*7810*/  @P0 LDS.128 R24, [R149+0x20] ;  /* 0x0000200095180984 */ /* 0x0004680000000c00 */
[----:B------:R2:W1:Y:S01]  /*7820*/  @P0 LDS.128 R16, [R148+0x30] ;  /* 0x0000300094100984 */ /* 0x0004620000000c00 */
[----:B------:R-:W-:Y:S01]  /*7830*/  @!PT LDS RZ, [RZ] ;  /* 0x00000000fffff984 */ /* 0x000fe20000000800 */
[----:B------:R-:W-:Y:S01]  /*7840*/  @!PT LDS RZ, [RZ] ;  /* 0x00000000fffff984 */ /* 0x000fe20000000800 */
[----:B------:R-:W-:Y:S01]  /*7850*/  @!PT LDS RZ, [RZ] ;  /* 0x00000000fffff984 */ /* 0x000fe20000000800 */
[----:B------:R-:W-:Y:S01]  /*7860*/  @!PT LDS RZ, [RZ] ;  /* 0x00000000fffff984 */ /* 0x000fe20000000800 */
[----:B------:R5:W-:Y:S06]  /*7870*/  MEMBAR.ALL.CTA ;  /* 0x0000000000007992 */ /* 0x000bec0000008000 */
[----:B-----5:R-:W5:Y:S02]  /*7880*/  FENCE.VIEW.ASYNC.S ;  /* 0x00000000000073c6 */ /* 0x020f640000000000 */
[----:B-----5:R-:W-:Y:S01]  /*7890*/  SYNCS.ARRIVE.TRANS64.RED.A1T0 RZ, [UR4], RZ ;  /* 0x000000ffffff79a7 */ /* 0x020fe20008100404 */
.L_x_141:
[----:B------:R-:W-:Y:S05]  /*78a0*/  BSYNC B1 ;  /* 0x0000000000017941 */ /* 0x000fea0003800000 */
.L_x_140:
[----:B-1----:R-:W-:Y:S04]  /*78b0*/  SHF.R.U32.HI R0, RZ, 0x15, R2 ;  /* 0x00000015ff007819 */ /* 0x002fe80000011602 */
[----:B------:R-:W-:Y:S01]  /*78c0*/  LOP3.LUT P0, RZ, R0, 0x3, R142, 0x48, !PT ;  /* 0x0000000300ff7812 */ /* 0x000fe2000780488e */
[----:B------:R-:W-:Y:S01]  /*78d0*/  @!UPT UIADD3 URZ, UPT, UPT, URZ, URZ, URZ ;  /* 0x000000fffffff290 */ /* 0x000fe2000fffe0ff */
[----:B------:R-:W-:Y:S11]  /*78e0*/  @P3 BRA `(.L_x_145) ;  /* 0x0000000000083947 */ /* 0x000ff60003800000 */
[----:B------:R-:W1:Y:S02]  /*78f0*/  SYNCS.PHASECHK.TRANS64.TRYWAIT P1, [R143+URZ+0x2d0], R4 ;  /* 0x0002d0048f0075a7 */ /* 0x000e6400080211ff */
[----:B-1----:R-:W-:Y:S05]  /*7900*/  @!P1 BRA `(.L_x_146) ;  /* 0x0000002800e49947 */ /* 0x002fea0003800000 */
.L_x_145:
[----:B------:R-:W-:Y:S05]  /*7910*/  @!P0 BRA `(.L_x_147) ;  /* 0x0000000000408947 */ /* 0x000fea0003800000 */
[----:B------:R-:W1:Y:S01]  /*7920*/  LDCU.64 UR8, c[0x4][0x70] ;  /* 0x01000e00ff0877ac */ /* 0x000e620008000a00 */
[----:B------:R-:W-:Y:S01]  /*7930*/  MOV R15, 0x0 ;  /* 0x00000000000f7802 */ /* 0x000fe20000000f00 */
[----:B------:R-:W-:Y:S02]  /*7940*/  HFMA2 R12, -RZ, RZ, 0, 5.9604644775390625e-08 ;  /* 0x00000001ff0c7431 */ /* 0x000fe400000001ff */
[----:B------:R-:W-:Y:S02]  /*7950*/  IMAD.MOV.U32 R8, RZ, RZ, 0x192 ;  /* 0x00000192ff087424 */ /* 0x000fe400078e00ff */
[----:B------:R-:W-:Y:S01]  /*7960*/  IMAD.MOV.U32 R13, RZ, RZ, RZ ;  /* 0x000000ffff0d7224 */ /* 0x000fe200078e00ff */
[----:B------:R-:W5:Y:S01]  /*7970*/  LDCU.64 UR6, c[0x4][0x78] ;  /* 0x01000f00ff0677ac */ /* 0x000f620008000a00 */
[----:B------:R-:W2:Y:S01]  /*7980*/  LDC.64 R14, c[0x4][R15] ;  /* 0x010000000f0e7b82 */ /* 0x000ea20000000a00 */
[----:B------:R-:W3:Y:S01]  /*7990*/  LDCU.64 UR4, c[0x4][0x10] ;  /* 0x01000200ff0477ac */ /* 0x000ee20008000a00 */
[----:B-1----:R-:W-:Y:S01]  /*79a0*/  MOV R5, UR9 ;  /* 0x0000000900057c02 */ /* 0x002fe20008000f00 */
[----:B------:R-:W-:Y:S01]  /*79b0*/  IMAD.U32 R4, RZ, RZ, UR8 ;  /* 0x00000008ff047e24 */ /* 0x000fe2000f8e00ff */
[----:B-----5:R-:W-:Y:S01]  /*79c0*/  MOV R7, UR7 ;  /* 0x0000000700077c02 */ /* 0x020fe20008000f00 */
[----:B------:R-:W-:Y:S01]  /*79d0*/  IMAD.U32 R6, RZ, RZ, UR6 ;  /* 0x00000006ff067e24 */ /* 0x000fe2000f8e00ff */
[----:B---3--:R-:W-:Y:S01]  /*79e0*/  MOV R11, UR5 ;  /* 0x00000005000b7c02 */ /* 0x008fe20008000f00 */
[----:B------:R-:W-:Y:S02]  /*79f0*/  IMAD.U32 R10, RZ, RZ, UR4 ;  /* 0x00000004ff0a7e24 */ /* 0x000fe4000f8e00ff */
[----:B------:R-:W-:Y:S07]  /*7a00*/  LEPC R20, `(.L_x_147) ;  /* 0x000000001014794e */ /* 0x000fee0000000000 */
[----:B--2-4-:R-:W-:Y:S05]  /*7a10*/  CALL.ABS.NOINC R14 ;  /* 0x000000000e007343 */ /* 0x014fea0003c00000 */
.L_x_147:
[----:B------:R-:W-:Y:S01]  /*7a20*/  LOP3.LUT P0, RZ, R131, 0x60, RZ, 0xc0, !PT ;  /* 0x0000006083ff7812 */ /* 0x000fe2000780c0ff */
[----:B------:R-:W-:Y:S05]  /*7a30*/  WARPSYNC.ALL ;  /* 0x0000000000007948 */ /* 0x000fea0003800000 */
[----:B------:R-:W-:Y:S01]  /*7a40*/  R2UR UR4, R2 ;  /* 0x00000000020472ca */ /* 0x000fe200000e0000 */
[----:B------:R-:W-:Y:S01]  /*7a50*/  BSSY.RECONVERGENT B0, `(.L_x_148) ;  /* 0x000011f000007945 */ /* 0x000fe20003800200 */
[----:B---3--:R-:W-:Y:S02]  /*7a60*/  F2FP.F16.E5M2.UNPACK_B R2, R32 ;  /* 0x00000020ff02723e */ /* 0x008fe400020004ff */
[-C--:B------:R-:W-:Y:S02]  /*7a70*/  F2FP.F16.E5M2.UNPACK_B R21, R33.reuse ;  /* 0x00000021ff15723e */ /* 0x080fe400020004ff */
[----:B------:R-:W-:Y:S01]  /*7a80*/  F2FP.F16.E5M2.UNPACK_B R12, R28 ;  /* 0x0000001cff0c723e */ /* 0x000fe200020004ff */
[----:B------:R-:W-:Y:S01]  /*7a90*/  HADD2.F32 R0, -RZ, R2.H0_H0 ;  /* 0x20000002ff007230 */ /* 0x000fe20000004100 */
[----:B------:R-:W-:Y:S01]  /*7aa0*/  F2FP.F16.E5M2.UNPACK_B R32, R32.H1 ;  /* 0x00000020ff20723e */ /* 0x000fe200030004ff */
[--C-:B------:R-:W-:Y:S01]  /*7ab0*/  HADD2.F32 R73, -RZ, R21.reuse.H0_H0 ;  /* 0x20000015ff497230 */ /* 0x100fe20000004100 */
[----:B------:R-:W-:Y:S01]  /*7ac0*/  F2FP.F16.E5M2.UNPACK_B R33, R33.H1 ;  /* 0x00000021ff21723e */ /* 0x000fe200030004ff */
[----:B------:R-:W-:Y:S01]  /*7ad0*/  HADD2.F32 R74, -RZ, R21.H1_H1 ;  /* 0x30000015ff4a7230 */ /* 0x000fe20000004100 */
[-C--:B------:R-:W-:Y:S01]  /*7ae0*/  F2FP.F16.E5M2.UNPACK_B R20, R34.reuse ;  /* 0x00000022ff14723e */ /* 0x080fe200020004ff */
[--C-:B------:R-:W-:Y:S01]  /*7af0*/  HADD2.F32 R3, -RZ, R32.reuse.H0_H0 ;  /* 0x20000020ff037230 */ /* 0x100fe20000004100 */
[----:B------:R-:W-:Y:S01]  /*7b00*/  F2FP.F16.E5M2.UNPACK_B R15, R34.H1 ;  /* 0x00000022ff0f723e */ /* 0x000fe200030004ff */
[----:B------:R-:W-:Y:S01]  /*7b10*/  HADD2.F32 R72, -RZ, R32.H1_H1 ;  /* 0x30000020ff487230 */ /* 0x000fe20000004100 */
[-C--:B------:R-:W-:Y:S01]  /*7b20*/  F2FP.F16.E5M2.UNPACK_B R14, R35.reuse ;  /* 0x00000023ff0e723e */ /* 0x080fe200020004ff */
[--C-:B------:R-:W-:Y:S01]  /*7b30*/  HADD2.F32 R75, -RZ, R33.reuse.H0_H0 ;  /* 0x20000021ff4b7230 */ /* 0x100fe20000004100 */
[----:B------:R-:W-:Y:S01]  /*7b40*/  F2FP.F16.E5M2.UNPACK_B R13, R35.H1 ;  /* 0x00000023ff0d723e */ /* 0x000fe200030004ff */
[----:B------:R-:W-:Y:S01]  /*7b50*/  HADD2.F32 R76, -RZ, R33.H1_H1 ;  /* 0x30000021ff4c7230 */ /* 0x000fe20000004100 */
[----:B------:R-:W-:Y:S01]  /*7b60*/  F2FP.F16.E5M2.UNPACK_B R28, R28.H1 ;  /* 0x0000001cff1c723e */ /* 0x000fe200030004ff */
[--C-:B------:R-:W-:Y:S01]  /*7b70*/  HADD2.F32 R77, -RZ, R20.reuse.H0_H0 ;  /* 0x20000014ff4d7230 */ /* 0x100fe20000004100 */
[-C--:B------:R-:W-:Y:S01]  /*7b80*/  F2FP.F16.E5M2.UNPACK_B R11, R29.reuse ;  /* 0x0000001dff0b723e */ /* 0x080fe200020004ff */
        /* <DEDUP_REMOVED lines=43> */
[----:B------:R-:W-:Y:S01]  /*7e40*/  IADD3 R143, PT, PT, R143, 0x2f0, RZ ;  /* 0x000002f08f8f7810 */ /* 0x000fe20007ffe0ff */
[----:B------:R-:W-:Y:S01]  /*7e50*/  HADD2.F32 R100, -RZ, R6.H1_H1 ;  /* 0x30000006ff647230 */ /* 0x000fe20000004100 */
[----:B------:R-:W-:Y:S01]  /*7e60*/  IADD3 R68, PT, PT, R68, 0x1, RZ ;  /* 0x0000000144447810 */ /* 0x000fe20007ffe0ff */
[--C-:B------:R-:W-:Y:S01]  /*7e70*/  HADD2.F32 R101, -RZ, R5.reuse.H0_H0 ;  /* 0x20000005ff657230 */ /* 0x100fe20000004100 */
[----:B------:R-:W-:Y:S01]  /*7e80*/  LOP3.LUT R143, R143, 0xfefffff8, RZ, 0xc0, !PT ;  /* 0xfefffff88f8f7812 */ /* 0x000fe200078ec0ff */
[----:B------:R-:W-:Y:S02]  /*7e90*/  HADD2.F32 R102, -RZ, R5.H1_H1 ;  /* 0x30000005ff667230 */ /* 0x000fe40000004100 */
[--C-:B------:R-:W-:Y:S02]  /*7ea0*/  HADD2.F32 R103, -RZ, R4.reuse.H0_H0 ;  /* 0x20000004ff677230 */ /* 0x100fe40000004100 */
[----:B------:R-:W-:Y:S02]  /*7eb0*/  HADD2.F32 R104, -RZ, R4.H1_H1 ;  /* 0x30000004ff687230 */ /* 0x000fe40000004100 */
[----:B------:R-:W1:Y:S01]  /*7ec0*/  LDTM.x64 R4, tmem[UR4] ;  /* 0x00000004000479ee */ /* 0x000e620008340000 */
[----:B------:R-:W-:Y:S01]  /*7ed0*/  NOP ;  /* 0x0000000000007918 */ /* 0x000fe20000000000 */
[----:B-1----:R1:W-:Y:S01]  /*7ee0*/  SYNCS.ARRIVE.TRANS64.RED.A1T0 RZ, [R143+URZ], RZ ;  /* 0x000000ff8fff79a7 */ /* 0x0023e200081004ff */
[----:B------:R-:W-:Y:S02]  /*7ef0*/  HADD2.F32 R2, -RZ, R2.H1_H1 ;  /* 0x30000002ff027230 */ /* 0x000fe40000004100 */
[--C-:B------:R-:W-:Y:S02]  /*7f00*/  HADD2.F32 R105, -RZ, R106.reuse.H0_H0 ;  /* 0x2000006aff697230 */ /* 0x100fe40000004100 */
        /* <DEDUP_REMOVED lines=9> */
[C---:B----4-:R-:W-:Y:S01]  /*7fa0*/  FMUL R4, R70.reuse, R4 ;  /* 0x0000000446047220 */ /* 0x050fe20000400000 */
[C---:B------:R-:W-:Y:S01]  /*7fb0*/  FMUL R5, R70.reuse, R5 ;  /* 0x0000000546057220 */ /* 0x040fe20000400000 */
[C---:B------:R-:W-:Y:S01]  /*7fc0*/  FMUL R8, R70.reuse, R8 ;  /* 0x0000000846087220 */ /* 0x040fe20000400000 */
[C---:B------:R-:W-:Y:S01]  /*7fd0*/  FMUL R9, R70.reuse, R9 ;  /* 0x0000000946097220 */ /* 0x040fe20000400000 */
[C---:B------:R-:W-:Y:S01]  /*7fe0*/  FFMA R4, R71.reuse, R0, R4 ;  /* 0x0000000047047223 */ /* 0x040fe20000000004 */
[C---:B------:R-:W-:Y:S01]  /*7ff0*/  FFMA R5, R71.reuse, R2, R5 ;  /* 0x0000000247057223 */ /* 0x040fe20000000005 */
[C---:B------:R-:W-:Y:S01]  /*8000*/  FMUL R12, R70.reuse, R12 ;  /* 0x0000000c460c7220 */ /* 0x040fe20000400000 */
[C---:B------:R-:W-:Y:S01]  /*8010*/  FMUL R13, R70.reuse, R13 ;  /* 0x0000000d460d7220 */ /* 0x040fe20000400000 */
[C---:B------:R-:W-:Y:S01]  /*8020*/  FMUL R0, R70.reuse, R16 ;  /* 0x0000001046007220 */ /* 0x040fe20000400000 */
[C---:B------:R-:W-:Y:S01]  /*8030*/  FMUL R2, R70.reuse, R17 ;  /* 0x0000001146027220 */ /* 0x040fe20000400000 */
[C---:B------:R-:W-:Y:S01]  /*8040*/  FMUL R17, R70.reuse, R24 ;  /* 0x0000001846117220 */ /* 0x040fe20000400000 */
[--C-:B------:R-:W-:Y:S02]  /*8050*/  HADD2.F32 R125, -RZ, R126.reuse.H0_H0 ;  /* 0x2000007eff7d7230 */ /* 0x100fe40000004100 */
[C---:B------:R-:W-:Y:S01]  /*8060*/  FMUL R6, R70.reuse, R6 ;  /* 0x0000000646067220 */ /* 0x040fe20000400000 */
[----:B------:R-:W-:Y:S02]  /*8070*/  HADD2.F32 R126, -RZ, R126.H1_H1 ;  /* 0x3000007eff7e7230 */ /* 0x000fe40000004100 */
[C---:B------:R-:W-:Y:S01]  /*8080*/  FMUL R7, R70.reuse, R7 ;  /* 0x0000000746077220 */ /* 0x040fe20000400000 */
[C---:B------:R-:W-:Y:S01]  /*8090*/  FMUL R10, R70.reuse, R10 ;  /* 0x0000000a460a7220 */ /* 0x040fe20000400000 */
[C---:B------:R-:W-:Y:S01]  /*80a0*/  FFMA R6, R71.reuse, R3, R6 ;  /* 0x0000000347067223 */ /* 0x040fe20000000006 */
[C---:B------:R-:W-:Y:S01]  /*80b0*/  FMUL R11, R70.reuse, R11 ;  /* 0x0000000b460b7220 */ /* 0x040fe20000400000 */
[C---:B------:R-:W-:Y:S01]  /*80c0*/  FFMA R7, R71.reuse, R72, R7 ;  /* 0x0000004847077223 */ /* 0x040fe20000000007 */
[C---:B------:R-:W-:Y:S01]  /*80d0*/  FFMA R8, R71.reuse, R73, R8 ;  /* 0x0000004947087223 */ /* 0x040fe20000000008 */
[C---:B------:R-:W-:Y:S01]  /*80e0*/  FFMA R9, R71.reuse, R74, R9 ;  /* 0x0000004a47097223 */ /* 0x040fe20000000009 */
[C---:B------:R-:W-:Y:S01]  /*80f0*/  FFMA R10, R71.reuse, R75, R10 ;  /* 0x0000004b470a7223 */ /* 0x040fe2000000000a */
[C---:B------:R-:W-:Y:S01]  /*8100*/  FFMA R11, R71.reuse, R76, R11 ;  /* 0x0000004c470b7223 */ /* 0x040fe2000000000b */
[C---:B------:R-:W-:Y:S01]  /*8110*/  FFMA R12, R71.reuse, R77, R12 ;  /* 0x0000004d470c7223 */ /* 0x040fe2000000000c */
[----:B------:R-:W-:Y:S01]  /*8120*/  FFMA R13, R71, R78, R13 ;  /* 0x0000004e470d7223 */ /* 0x000fe2000000000d */
[----:B------:R-:W-:Y:S01]  /*8130*/  F2FP.SATFINITE.E5M2.F32.PACK_AB_MERGE_C R76, R7, R6, RZ ;  /* 0x00000006074c723e */ /* 0x000fe200048060ff */
[--C-:B------:R-:W-:Y:S02]  /*8140*/  HADD2.F32 R74, -RZ, R129.reuse.H0_H0 ;  /* 0x20000081ff4a7230 */ /* 0x100fe40000004100 */
[C---:B------:R-:W-:Y:S01]  /*8150*/  FMUL R7, R70.reuse, R20 ;  /* 0x0000001446077220 */ /* 0x040fe20000400000 */
[----:B------:R-:W-:Y:S01]  /*8160*/  HADD2.F32 R75, -RZ, R129.H1_H1 ;  /* 0x30000081ff4b7230 */ /* 0x000fe20000004100 */
[----:B------:R-:W-:Y:S01]  /*8170*/  F2FP.SATFINITE.E5M2.F32.PACK_AB_MERGE_C R129, R11, R10, RZ ;  /* 0x0000000a0b81723e */ /* 0x000fe200048060ff */
        /* <DEDUP_REMOVED lines=12> */
[----:B------:R-:W-:Y:S01]  /*8240*/  FFMA R3, R71, R83, R3 ;  /* 0x0000005347037223 */ /* 0x000fe20000000003 */
[C---:B------:R-:W-:Y:S01]  /*8250*/  FMUL R25, R70.reuse, R32 ;  /* 0x0000002046197220 */ /* 0x040fe20000400000 */
[----:B------:R-:W-:Y:S01]  /*8260*/  F2FP.SATFINITE.E5M2.F32.PACK_AB_MERGE_C R14, R15, R14, RZ ;  /* 0x0000000e0f0e723e */ /* 0x000fe200048060ff */
[C---:B------:R-:W-:Y:S01]  /*8270*/  FMUL R6, R70.reuse, R19 ;  /* 0x0000001346067220 */ /* 0x040fe20000400000 */
[C---:B------:R-:W-:Y:S01]  /*8280*/  FMUL R11, R70.reuse, R22 ;  /* 0x00000016460b7220 */ /* 0x040fe20000400000 */
[C---:B------:R-:W-:Y:S01]  /*8290*/  FMUL R22, R70.reuse, R29 ;  /* 0x0000001d46167220 */ /* 0x040fe20000400000 */
[C---:B------:R-:W-:Y:S01]  /*82a0*/  FMUL R29, R70.reuse, R36 ;  /* 0x00000024461d7220 */ /* 0x040fe20000400000 */
[C---:B------:R-:W-:Y:S01]  /*82b0*/  FFMA R6, R71.reuse, R84, R6 ;  /* 0x0000005447067223 */ /* 0x040fe20000000006 */
[C---:B------:R-:W-:Y:S01]  /*82c0*/  FFMA R7, R71.reuse, R85, R7 ;  /* 0x0000005547077223 */ /* 0x040fe20000000007 */
[C---:B------:R-:W-:Y:S01]  /*82d0*/  FFMA R10, R71.reuse, R86, R10 ;  /* 0x00000056470a7223 */ /* 0x040fe2000000000a */
[C---:B------:R-:W-:Y:S01]  /*82e0*/  FFMA R11, R71.reuse, R87, R11 ;  /* 0x00000057470b7223 */ /* 0x040fe2000000000b */
[----:B------:R-:W-:Y:S01]  /*82f0*/  FMUL R16, R70, R23 ;  /* 0x0000001746107220 */ /* 0x000fe20000400000 */
[----:B------:R-:W-:Y:S01]  /*8300*/  F2FP.SATFINITE.E5M2.F32.PACK_AB_MERGE_C R3, R6, R3, RZ ;  /* 0x000000030603723e */ /* 0x000fe200048060ff */
        /* <DEDUP_REMOVED lines=10> */
[----:B------:R-:W-:Y:S01]  /*83b0*/  FMUL R30, R70, R37 ;  /* 0x00000025461e7220 */ /* 0x000fe20000400000 */
[----:B------:R-:W-:Y:S01]  /*83c0*/  F2FP.SATFINITE.E5M2.F32.PACK_AB_MERGE_C R16, R10, R7, R16 ;  /* 0x000000070a10723e */ /* 0x000fe20004806010 */
        /* <DEDUP_REMOVED lines=23> */
[----:B------:R-:W-:Y:S01]  /*8540*/  FFMA R31, R71, R103, R31 ;  /* 0x00000067471f7223 */ /* 0x000fe2000000001f */
[----:B------:R-:W-:Y:S01]  /*8550*/  FMUL R45, R70, R52 ;  /* 0x00000034462d7220 */ /* 0x000fe20000400000 */
[----:B------:R-:W-:Y:S01]  /*8560*/  F2FP.SATFINITE.E5M2.F32.PACK_AB_MERGE_C R19, R28, R27, RZ ;  /* 0x0000001b1c13723e */ /* 0x000fe200048060ff */
[C---:B------:R-:W-:Y:S01]  /*8570*/  FMUL R52, R70.reuse, R59 ;  /* 0x0000003b46347220 */ /* 0x040fe20000400000 */
[C---:B------:R-:W-:Y:S01]  /*8580*/  FMUL R59, R70.reuse, R66 ;  /* 0x00000042463b7220 */ /* 0x040fe20000400000 */
[----:B------:R-:W-:Y:S01]  /*8590*/  F2FP.SATFINITE.E5M2.F32.PACK_AB_MERGE_C R66, R13, R12, R14 ;  /* 0x0000000c0d42723e */ /* 0x000fe2000480600e */
[----:B------:R-:W-:Y:S01]  /*85a0*/  FMUL R32, R70, R39 ;  /* 0x0000002746207220 */ /* 0x000fe20000400000 */
[--C-:B------:R-:W-:Y:S01]  /*85b0*/  HADD2.F32 R107, -RZ, R108.reuse.H0_H0 ;  /* 0x2000006cff6b7230 */ /* 0x100fe20000004100 */
[----:B------:R-:W-:Y:S01]  /*85c0*/  F2FP.SATFINITE.E5M2.F32.PACK_AB_MERGE_C R19, R26, R25, R19 ;  /* 0x000000191a13723e */ /* 0x000fe20004806013 */
[----:B------:R-:W-:Y:S02]  /*85d0*/  HADD2.F32 R108, -RZ, R108.H1_H1 ;  /* 0x3000006cff6c7230 */ /* 0x000fe40000004100 */
[C---:B------:R-:W-:Y:S01]  /*85e0*/  FFMA R32, R71.reuse, R104, R32 ;  /* 0x0000006847207223 */ /* 0x040fe20000000020 */
[C---:B------:R-:W-:Y:S01]  /*85f0*/  FFMA R33, R71.reuse, R105, R33 ;  /* 0x0000006947217223 */ /* 0x040fe20000000021 */
[C---:B------:R-:W-:Y:S01]  /*8600*/  FFMA R34, R71.reuse, R106, R34 ;  /* 0x0000006a47227223 */ /* 0x040fe20000000022 */
[C---:B------:R-:W-:Y:S01]  /*8610*/  FMUL R35, R70.reuse, R42 ;  /* 0x0000002a46237220 */ /* 0x040fe20000400000 */
[----:B------:R-:W-:Y:S01]  /*8620*/  FMUL R42, R70, R49 ;  /* 0x00000031462a7220 */ /* 0x000fe20000400000 */
[----:B------:R-:W-:Y:S01]  /*8630*/  F2FP.SATFINITE.E5M2.F32.PACK_AB_MERGE_C R32, R32, R31, RZ ;  /* 0x0000001f2020723e */ /* 0x000fe200048060ff */
[C---:B------:R-:W-:Y:S01]  /*8640*/  FMUL R49, R70.reuse, R56 ;  /* 0x0000003846317220 */ /* 0x040fe20000400000 */
[C---:B------:R-:W-:Y:S01]  /*8650*/  FMUL R36, R70.reuse, R43 ;  /* 0x0000002b46247220 */ /* 0x040fe20000400000 */
[--C-:B------:R-:W-:Y:S02]  /*8660*/  HADD2.F32 R111, -RZ, R112.reuse.H0_H0 ;  /* 0x20000070ff6f7230 */ /* 0x100fe40000004100 */
[C---:B------:R-:W-:Y:S01]  /*8670*/  FFMA R35, R71.reuse, R107, R35 ;  /* 0x0000006b47237223 */ /* 0x040fe20000000023 */
[----:B------:R-:W-:Y:S02]  /*8680*/  HADD2.F32 R112, -RZ, R112.H1_H1 ;  /* 0x30000070ff707230 */ /* 0x000fe40000004100 */
[C---:B------:R-:W-:Y:S01]  /*8690*/  FMUL R39, R70.reuse, R46 ;  /* 0x0000002e46277220 */ /* 0x040fe20000400000 */
[C---:B------:R-:W-:Y:S01]  /*86a0*/  FFMA R36, R71.reuse, R108, R36 ;  /* 0x0000006c47247223 */ /* 0x040fe20000000024 */
[C---:B------:R-:W-:Y:S01]  /*86b0*/  FMUL R40, R70.reuse, R47 ;  /* 0x0000002f46287220 */ /* 0x040fe20000400000 */
[C---:B------:R-:W-:Y:S01]  /*86c0*/  FFMA R37, R71.reuse, R109, R37 ;  /* 0x0000006d47257223 */ /* 0x040fe20000000025 */
[C---:B------:R-:W-:Y:S01]  /*86d0*/  FFMA R38, R71.reuse, R110, R38 ;  /* 0x0000006e47267223 */ /* 0x040fe20000000026 */
        /* <DEDUP_REMOVED lines=8> */
[C---:B------:R-:W-:Y:S01]  /*8760*/  FMUL R46, R70.reuse, R53 ;  /* 0x00000035462e7220 */ /* 0x040fe20000400000 */
[--C-:B------:R-:W-:Y:S02]  /*8770*/  HADD2.F32 R119, -RZ, R120.reuse.H0_H0 ;  /* 0x20000078ff777230 */ /* 0x100fe40000004100 */
[C---:B------:R-:W-:Y:S01]  /*8780*/  FMUL R50, R70.reuse, R57 ;  /* 0x0000003946327220 */ /* 0x040fe20000400000 */
[C---:B------:R-:W-:Y:S01]  /*8790*/  FMUL R51, R70.reuse, R58 ;  /* 0x0000003a46337220 */ /* 0x040fe20000400000 */
[C---:B------:R-:W-:Y:S01]  /*87a0*/  FMUL R53, R70.reuse, R60 ;  /* 0x0000003c46357220 */ /* 0x040fe20000400000 */
[C---:B------:R-:W-:Y:S01]  /*87b0*/  FFMA R43, R71.reuse, R115, R43 ;  /* 0x00000073472b7223 */ /* 0x040fe2000000002b */
[----:B------:R-:W-:Y:S02]  /*87c0*/  HADD2.F32 R120, -RZ, R120.H1_H1 ;  /* 0x30000078ff787230 */ /* 0x000fe40000004100 */
[C---:B------:R-:W-:Y:S01]  /*87d0*/  FMUL R47, R70.reuse, R54 ;  /* 0x00000036462f7220 */ /* 0x040fe20000400000 */
[C---:B------:R-:W-:Y:S01]  /*87e0*/  FMUL R57, R70.reuse, R64 ;  /* 0x0000004046397220 */ /* 0x040fe20000400000 */
[C---:B------:R-:W-:Y:S01]  /*87f0*/  FMUL R58, R70.reuse, R65 ;  /* 0x00000041463a7220 */ /* 0x040fe20000400000 */
[C---:B------:R-:W-:Y:S01]  /*8800*/  FMUL R60, R70.reuse, R67 ;  /* 0x00000043463c7220 */ /* 0x040fe20000400000 */
[----:B------:R-:W-:Y:S01]  /*8810*/  FFMA R44, R71, R116, R44 ;  /* 0x00000074472c7223 */ /* 0x000fe2000000002c */
[----:B------:R-:W-:Y:S01]  /*8820*/  FMUL R48, R70, R55 ;  /* 0x0000003746307220 */ /* 0x000fe20000400000 */
[----:B------:R-:W-:Y:S01]  /*8830*/  F2FP.SATFINITE.E5M2.F32.PACK_AB_MERGE_C R64, R5, R4, R76 ;  /* 0x000000040540723e */ /* 0x000fe2000480604c */
[----:B------:R-:W-:Y:S01]  /*8840*/  FFMA R45, R71, R117, R45 ;  /* 0x00000075472d7223 */ /* 0x000fe2000000002d */
[----:B------:R-:W-:Y:S01]  /*8850*/  F2FP.SATFINITE.E5M2.F32.PACK_AB_MERGE_C R65, R9, R8, R129 ;  /* 0x000000080941723e */ /* 0x000fe20004806081 */
[C---:B------:R-:W-:Y:S01]  /*8860*/  FFMA R46, R71.reuse, R118, R46 ;  /* 0x00000076472e7223 */ /* 0x040fe2000000002e */
[----:B------:R-:W-:Y:S01]  /*8870*/  F2FP.SATFINITE.E5M2.F32.PACK_AB_MERGE_C R67, R2, R0, R3 ;  /* 0x000000000243723e */ /* 0x000fe20004806003 */
[--C-:B------:R-:W-:Y:S02]  /*8880*/  HADD2.F32 R123, -RZ, R124.reuse.H0_H0 ;  /* 0x2000007cff7b7230 */ /* 0x100fe40000004100 */
[C---:B------:R-:W-:Y:S01]  /*8890*/  FFMA R47, R71.reuse, R119, R47 ;  /* 0x00000077472f7223 */ /* 0x040fe2000000002f */
[----:B------:R-:W-:Y:S02]  /*88a0*/  HADD2.F32 R124, -RZ, R124.H1_H1 ;  /* 0x3000007cff7c7230 */ /* 0x000fe40000004100 */
[C---:B------:R-:W-:Y:S01]  /*88b0*/  FFMA R48, R71.reuse, R120, R48 ;  /* 0x0000007847307223 */ /* 0x040fe20000000030 */
[----:B------:R1:W-:Y:S01]  /*88c0*/  STS.128 [R140+UR57+0x2400], R64 ;  /* 0x002400408c007988 */ /* 0x0003e20008000c39 */
[C---:B------:R-:W-:Y:S01]  /*88d0*/  FFMA R49, R71.reuse, R121, R49 ;  /* 0x0000007947317223 */ /* 0x040fe20000000031 */
[C---:B------:R-:W-:Y:S01]  /*88e0*/  FFMA R50, R71.reuse, R122, R50 ;  /* 0x0000007a47327223 */ /* 0x040fe20000000032 */
[C---:B------:R-:W-:Y:S01]  /*88f0*/  FMUL R54, R70.reuse, R61 ;  /* 0x0000003d46367220 */ /* 0x040fe20000400000 */
[--C-:B------:R-:W-:Y:S02]  /*8900*/  HADD2.F32 R127, -RZ, R128.reuse.H0_H0 ;  /* 0x20000080ff7f7230 */ /* 0x100fe40000004100 */
[C---:B------:R-:W-:Y:S01]  /*8910*/  FFMA R51, R71.reuse, R123, R51 ;  /* 0x0000007b47337223 */ /* 0x040fe20000000033 */
[----:B------:R-:W-:Y:S02]  /*8920*/  HADD2.F32 R128, -RZ, R128.H1_H1 ;  /* 0x30000080ff807230 */ /* 0x000fe40000004100 */
[----:B------:R-:W-:Y:S01]  /*8930*/  FMUL R55, R70, R62 ;  /* 0x0000003e46377220 */ /* 0x000fe20000400000 */
[----:B------:R1:W-:Y:S01]  /*8940*/  STS.128 [R150+0x2010], R16 ;  /* 0x0020101096007388 */ /* 0x0003e20000000c00 */
[----:B------:R-:W-:Y:S01]  /*8950*/  F2FP.SATFINITE.E5M2.F32.PACK_AB_MERGE_C R35, R36, R35, RZ ;  /* 0x000000232423723e */ /* 0x000fe200048060ff */
[C---:B------:R-:W-:Y:S01]  /*8960*/  FFMA R52, R71.reuse, R124, R52 ;  /* 0x0000007c47347223 */ /* 0x040fe20000000034 */
[----:B------:R-:W-:Y:S01]  /*8970*/  FMUL R56, R70, R63 ;  /* 0x0000003f46387220 */ /* 0x000fe20000400000 */
[C---:B------:R-:W-:Y:S01]  /*8980*/  FFMA R53, R71.reuse, R125, R53 ;  /* 0x0000007d47357223 */ /* 0x040fe20000000035 */
[C---:B------:R-:W-:Y:S01]  /*8990*/  FFMA R54, R71.reuse, R126, R54 ;  /* 0x0000007e47367223 */ /* 0x040fe20000000036 */
[C---:B------:R-:W-:Y:S01]  /*89a0*/  FFMA R55, R71.reuse, R127, R55 ;  /* 0x0000007f47377223 */ /* 0x040fe20000000037 */
[C---:B------:R-:W-:Y:S01]  /*89b0*/  FFMA R56, R71.reuse, R128, R56 ;  /* 0x0000008047387223 */ /* 0x040fe20000000038 */
[----:B------:R-:W-:Y:S01]  /*89c0*/  F2FP.SATFINITE.E5M2.F32.PACK_AB_MERGE_C R39, R40, R39, RZ ;  /* 0x000000272827723e */ /* 0x000fe200048060ff */
[C---:B------:R-:W-:Y:S01]  /*89d0*/  FFMA R57, R71.reuse, R72, R57 ;  /* 0x0000004847397223 */ /* 0x040fe20000000039 */
[----:B------:R-:W-:Y:S01]  /*89e0*/  F2FP.SATFINITE.E5M2.F32.PACK_AB_MERGE_C R43, R44, R43, RZ ;  /* 0x0000002b2c2b723e */ /* 0x000fe200048060ff */
[C---:B------:R-:W-:Y:S01]  /*89f0*/  FFMA R58, R71.reuse, R73, R58 ;  /* 0x00000049473a7223 */ /* 0x040fe2000000003a */
[C---:B------:R-:W-:Y:S01]  /*8a00*/  FFMA R59, R71.reuse, R74, R59 ;  /* 0x0000004a473b7223 */ /* 0x040fe2000000003b */
[----:B------:R-:W-:Y:S01]  /*8a10*/  F2FP.SATFINITE.E5M2.F32.PACK_AB_MERGE_C R33, R34, R33, R35 ;  /* 0x000000212221723e */ /* 0x000fe20004806023 */
[----:B------:R-:W-:Y:S01]  /*8a20*/  FFMA R60, R71, R75, R60 ;  /* 0x0000004b473c7223 */ /* 0x000fe2000000003c */
[----:B------:R-:W-:Y:S02]  /*8a30*/  F2FP.SATFINITE.E5M2.F32.PACK_AB_MERGE_C R32, R30, R29, R32 ;  /* 0x0000001d1e20723e */ /* 0x000fe40004806020 */
[----:B------:R-:W-:Y:S02]  /*8a40*/  F2FP.SATFINITE.E5M2.F32.PACK_AB_MERGE_C R34, R38, R37, R39 ;  /* 0x000000252622723e */ /* 0x000fe40004806027 */
[----:B------:R-:W-:Y:S02]  /*8a50*/  F2FP.SATFINITE.E5M2.F32.PACK_AB_MERGE_C R35, R42, R41, R43 ;  /* 0x000000292a23723e */ /* 0x000fe4000480602b */
[----:B------:R-:W-:Y:S02]  /*8a60*/  F2FP.SATFINITE.E5M2.F32.PACK_AB_MERGE_C R51, R52, R51, RZ ;  /* 0x000000333433723e */ /* 0x000fe400048060ff */
[----:B------:R-:W-:Y:S01]  /*8a70*/  F2FP.SATFINITE.E5M2.F32.PACK_AB_MERGE_C R48, R48, R47, RZ ;  /* 0x0000002f3030723e */ /* 0x000fe200048060ff */
[----:B------:R1:W-:Y:S01]  /*8a80*/  STS.128 [R149+0x2020], R32 ;  /* 0x0020202095007388 */ /* 0x0003e20000000c00 */
[----:B------:R-:W-:Y:S02]  /*8a90*/  F2FP.SATFINITE.E5M2.F32.PACK_AB_MERGE_C R55, R56, R55, RZ ;  /* 0x000000373837723e */ /* 0x000fe400048060ff */
[----:B------:R-:W-:Y:S02]  /*8aa0*/  F2FP.SATFINITE.E5M2.F32.PACK_AB_MERGE_C R59, R60, R59, RZ ;  /* 0x0000003b3c3b723e */ /* 0x000fe400048060ff */
[----:B------:R-:W-:Y:S02]  /*8ab0*/  F2FP.SATFINITE.E5M2.F32.PACK_AB_MERGE_C R49, R50, R49, R51 ;  /* 0x000000313231723e */ /* 0x000fe40004806033 */
[----:B------:R-:W-:Y:S02]  /*8ac0*/  F2FP.SATFINITE.E5M2.F32.PACK_AB_MERGE_C R48, R46, R45, R48 ;  /* 0x0000002d2e30723e */ /* 0x000fe40004806030 */
[----:B------:R-:W-:Y:S02]  /*8ad0*/  F2FP.SATFINITE.E5M2.F32.PACK_AB_MERGE_C R50, R54, R53, R55 ;  /* 0x000000353632723e */ /* 0x000fe40004806037 */
[----:B------:R-:W-:Y:S05]  /*8ae0*/  F2FP.SATFINITE.E5M2.F32.PACK_AB_MERGE_C R51, R58, R57, R59 ;  /* 0x000000393a33723e */ /* 0x000fea000480603b */
[----:B------:R1:W-:Y:S01]  /*8af0*/  STS.128 [R148+0x2030], R48 ;  /* 0x0020303094007388 */ /* 0x0003e20000000c00 */
[----:B------:R-:W-:Y:S01]  /*8b00*/  @!PT LDS RZ, [RZ] ;  /* 0x00000000fffff984 */ /* 0x000fe20000000800 */
[----:B------:R-:W-:Y:S01]  /*8b10*/  @!PT LDS RZ, [RZ] ;  /* 0x00000000fffff984 */ /* 0x000fe20000000800 */
[----:B------:R-:W-:Y:S01]  /*8b20*/  @!PT LDS RZ, [RZ] ;  /* 0x00000000fffff984 */ /* 0x000fe20000000800 */
[----:B------:R-:W-:Y:S01]  /*8b30*/  @!PT LDS RZ, [RZ] ;  /* 0x00000000fffff984 */ /* 0x000fe20000000800 */
[----:B------:R3:W-:Y:S07]  /*8b40*/  MEMBAR.ALL.CTA ;  /* 0x0000000000007992 */ /* 0x0007ee0000008000 */
[----:B---3--:R-:W3:Y:S02]  /*8b50*/  FENCE.VIEW.ASYNC.S ;  /* 0x00000000000073c6 */ /* 0x008ee40000000000 */
[----:B---3--:R-:W-:Y:S06]  /*8b60*/  BAR.SYNC.DEFER_BLOCKING 0x1, 0x80 ;  /* 0x0042000000007b1d */ /* 0x008fec0000010000 */
[----:B------:R-:W-:Y:S05]  /*8b70*/  @P0 BRA `(.L_x_149) ;  /* 0x0000000000300947 */ /* 0x000fea0003800000 */
[----:B------:R-:W-:Y:S02]  /*8b80*/  UIADD3 UR10, UPT, UPT, UR57, 0x2400, URZ ;  /* 0x00002400390a7890 */ /* 0x000fe4000fffe0ff */
[----:B------:R-:W-:Y:S02]  /*8b90*/  UIADD3 UR8, UP0, UPT, UR62, 0x680, URZ ;  /* 0x000006803e087890 */ /* 0x000fe4000ff1e0ff */
[----:B------:R-:W-:Y:S02]  /*8ba0*/  USHF.L.U32 UR5, UR51, 0x6, URZ ;  /* 0x0000000633057899 */ /* 0x000fe400080006ff */
[----:B------:R-:W-:Y:S01]  /*8bb0*/  MOV R151, UR10 ;  /* 0x0000000a00977c02 */ /* 0x000fe20008000f00 */
[----:B------:R-:W-:Y:S02]  /*8bc0*/  USHF.L.U32 UR6, UR50, 0x7, URZ ;  /* 0x0000000732067899 */ /* 0x000fe400080006ff */
[----:B------:R-:W-:Y:S01]  /*8bd0*/  UIADD3.X UR9, UPT, UPT, URZ, UR63, URZ, UP0, !UPT ;  /* 0x0000003fff097290 */ /* 0x000fe200087fe4ff */
[----:B------:R-:W-:Y:S01]  /*8be0*/  R2UR UR4, R151 ;  /* 0x00000000970472ca */ /* 0x000fe200000e0000 */
[----:B------:R-:W-:Y:S11]  /*8bf0*/  UMOV UR7, UR36 ;  /* 0x0000002400077c82 */ /* 0x000ff60008000000 */
[----:B------:R-:W-:Y:S01]  /*8c00*/  @!UPT UIADD3 URZ, UPT, UPT, URZ, URZ, URZ ;  /* 0x000000fffffff290 */ /* 0x000fe2000fffe0ff */
[----:B------:R3:W-:Y:S01]  /*8c10*/  UTMASTG.3D [UR4], [UR8] ;  /* 0x00000004080073b5 */ /* 0x0007e20008010000 */
[----:B------:R0:W-:Y:S01]  /*8c20*/  UTMACMDFLUSH ;  /* 0x00000000000079b7 */ /* 0x0001e20000000000 */
[----:B---3--:R-:W-:Y:S04]  /*8c30*/  DEPBAR.LE SB0, 0x0 ;  /* 0x000080000000791a */ /* 0x008fe80000000000 */
.L_x_149:
[----:B------:R-:W-:Y:S05]  /*8c40*/  BSYNC.RECONVERGENT B0 ;  /* 0x0000000000007941 */ /* 0x000fea0003800200 */
.L_x_148:
[----:B------:R-:W-:Y:S01]  /*8c50*/  BAR.SYNC.DEFER_BLOCKING 0x1, 0x80 ;  /* 0x0042000000007b1d */ /* 0x000fe20000010000 */
[----:B------:R-:W-:Y:S01]  /*8c60*/  ISETP.NE.AND P0, PT, R144, 0x2, PT ;  /* 0x000000029000780c */ /* 0x000fe20003f05270 */
[----:B------:R-:W-:Y:S01]  /*8c70*/  UISETP.NE.AND UP0, UPT, UR61, URZ, UPT ;  /* 0x000000ff3d00728c */ /* 0x000fe2000bf05270 */
[----:B------:R-:W-:Y:S01]  /*8c80*/  ISETP.NE.AND P1, PT, R68, 0x4, PT ;  /* 0x000000044400780c */ /* 0x000fe20003f25270 */
[----:B------:R-:W-:Y:S01]  /*8c90*/  UIADD3 UR51, UPT, UPT, UR42, UR48, URZ ;  /* 0x000000302a337290 */ /* 0x000fe2000fffe0ff */
[----:B------:R-:W-:Y:S01]  /*8ca0*/  SEL R2, RZ, 0x1, P0 ;  /* 0x00000001ff027807 */ /* 0x000fe20000000000 */
[----:B------:R-:W-:Y:S01]  /*8cb0*/  UIADD3 UR50, UPT, UPT, UR43, UR49, URZ ;  /* 0x000000312b327290 */ /* 0x000fe2000fffe0ff */
[----:B------:R-:W-:Y:S02]  /*8cc0*/  SEL R0, RZ, 0x1, P1 ;  /* 0x00000001ff007807 */ /* 0x000fe40000800000 */
[----:B------:R-:W-:Y:S02]  /*8cd0*/  LOP3.LUT R146, R146, R2, RZ, 0x3c, !PT ;  /* 0x0000000292927212 */ /* 0x000fe400078e3cff */
[----:B------:R-:W-:Y:S02]  /*8ce0*/  LOP3.LUT R147, R147, R0, RZ, 0x3c, !PT ;  /* 0x0000000093937212 */ /* 0x000fe400078e3cff */
[----:B------:R-:W-:Y:S02]  /*8cf0*/  SEL R144, R144, RZ, P0 ;  /* 0x000000ff90907207 */ /* 0x000fe40000000000 */
[----:B------:R-:W-:Y:S01]  /*8d00*/  SEL R68, R68, RZ, P1 ;  /* 0x000000ff44447207 */ /* 0x000fe20000800000 */
[----:B------:R-:W-:Y:S01]  /*8d10*/  UMOV UR36, UR60 ;  /* 0x0000003c00247c82 */ /* 0x000fe20008000000 */
[----:B------:R-:W-:Y:S05]  /*8d20*/  BRA.U UP0, `(.L_x_150) ;  /* 0xffffffdd00487547 */ /* 0x000fea000b83ffff */
[----:B------:R-:W-:Y:S05]  /*8d30*/  EXIT ;  /* 0x000000000000794d */ /* 0x000fea0003800000 */
.L_x_25:
[----:B--2---:R2:W3:Y:S02]  /*8d40*/  SYNCS.PHASECHK.TRANS64.TRYWAIT P0, [R0+URZ+0x320], R2 ;  /* 0x00032002000075a7 */ /* 0x0044e400080011ff */
[----:B---3--:R-:W-:Y:S05]  /*8d50*/  @!P0 NANOSLEEP.SYNCS 0x989680 ;  /* 0x009896800000895d */ /* 0x008fea0003900000 */
[----:B------:R-:W3:Y:S02]  /*8d60*/  @!P0 SYNCS.PHASECHK.TRANS64 P0, [R0+URZ+0x320], R2 ;  /* 0x00032002000085a7 */ /* 0x000ee400080010ff */
[----:B---3--:R-:W-:Y:S05]  /*8d70*/  @!P0 BRA `(.L_x_25) ;  /* 0xfffffffc00f08947 */ /* 0x008fea000383ffff */
[----:B------:R-:W-:Y:S05]  /*8d80*/  BRA `(.L_x_151) ;  /* 0xffffff9000847947 */ /* 0x000fea000383ffff */
.L_x_28:
[----:B--2---:R-:W-:-:S07]  /*8d90*/  MOV R0, UR33 ;  /* 0x0000002100007c02 */ /* 0x004fce0008000f00 */
.L_x_152:
[----:B--2---:R2:W3:Y:S02]  /*8da0*/  SYNCS.PHASECHK.TRANS64.TRYWAIT P0, [R0+URZ+0x148], R3 ;  /* 0x00014803000075a7 */ /* 0x0044e400080011ff */
[----:B---3--:R-:W-:Y:S05]  /*8db0*/  @!P0 NANOSLEEP.SYNCS 0x989680 ;  /* 0x009896800000895d */ /* 0x008fea0003900000 */
[----:B------:R-:W3:Y:S02]  /*8dc0*/  @!P0 SYNCS.PHASECHK.TRANS64 P0, [R0+URZ+0x148], R3 ;  /* 0x00014803000085a7 */ /* 0x000ee400080010ff */
[----:B---3--:R-:W-:Y:S05]  /*8dd0*/  @!P0 BRA `(.L_x_152) ;  /* 0xfffffffc00f08947 */ /* 0x008fea000383ffff */
[----:B------:R-:W-:Y:S05]  /*8de0*/  BRA `(.L_x_27) ;  /* 0xffffff9000d47947 */ /* 0x000fea000383ffff */
.L_x_35:
[----:B-1----:R-:W-:-:S07]  /*8df0*/  MOV R0, UR33 ;  /* 0x0000002100007c02 */ /* 0x002fce0008000f00 */
.L_x_153:
[----:B-1----:R1:W2:Y:S02]  /*8e00*/  SYNCS.PHASECHK.TRANS64.TRYWAIT P0, [R0+URZ+0x148], R3 ;  /* 0x00014803000075a7 */ /* 0x0022a400080011ff */
[----:B--2---:R-:W-:Y:S05]  /*8e10*/  @!P0 NANOSLEEP.SYNCS 0x989680 ;  /* 0x009896800000895d */ /* 0x004fea0003900000 */
[----:B------:R-:W2:Y:S02]  /*8e20*/  @!P0 SYNCS.PHASECHK.TRANS64 P0, [R0+URZ+0x148], R3 ;  /* 0x00014803000085a7 */ /* 0x000ea400080010ff */
[----:B--2---:R-:W-:Y:S05]  /*8e30*/  @!P0 BRA `(.L_x_153) ;  /* 0xfffffffc00f08947 */ /* 0x004fea000383ffff */
[----:B------:R-:W-:Y:S05]  /*8e40*/  BRA `(.L_x_34) ;  /* 0xffffff9400987947 */ /* 0x000fea000383ffff */
.L_x_40:
[----:B-1----:R1:W2:Y:S02]  /*8e50*/  SYNCS.PHASECHK.TRANS64.TRYWAIT P0, [R3+URZ+0x2b0], R0 ;  /* 0x0002b000030075a7 */ /* 0x0022a400080011ff */
[----:B--2---:R-:W-:Y:S05]  /*8e60*/  @!P0 NANOSLEEP.SYNCS 0x989680 ;  /* 0x009896800000895d */ /* 0x004fea0003900000 */
[----:B------:R-:W2:Y:S02]  /*8e70*/  @!P0 SYNCS.PHASECHK.TRANS64 P0, [R3+URZ+0x2b0], R0 ;  /* 0x0002b000030085a7 */ /* 0x000ea400080010ff */
[----:B--2---:R-:W-:Y:S05]  /*8e80*/  @!P0 BRA `(.L_x_40) ;  /* 0xfffffffc00f08947 */ /* 0x004fea000383ffff */
[----:B------:R-:W-:Y:S05]  /*8e90*/  BRA `(.L_x_154) ;  /* 0xffffff9800347947 */ /* 0x000fea000383ffff */
.L_x_44:
[----:B------:R-:W-:-:S07]  /*8ea0*/  MOV R0, UR4 ;  /* 0x0000000400007c02 */ /* 0x000fce0008000f00 */
.L_x_155:
[----:B-1----:R1:W2:Y:S02]  /*8eb0*/  SYNCS.PHASECHK.TRANS64.TRYWAIT P0, [R0+URZ], R2 ;  /* 0x00000002000075a7 */ /* 0x0022a400080011ff */
[----:B--2---:R-:W-:Y:S05]  /*8ec0*/  @!P0 NANOSLEEP.SYNCS 0x989680 ;  /* 0x009896800000895d */ /* 0x004fea0003900000 */
[----:B------:R-:W2:Y:S02]  /*8ed0*/  @!P0 SYNCS.PHASECHK.TRANS64 P0, [R0+URZ], R2 ;  /* 0x00000002000085a7 */ /* 0x000ea400080010ff */
[----:B--2---:R-:W-:Y:S05]  /*8ee0*/  @!P0 BRA `(.L_x_155) ;  /* 0xfffffffc00f08947 */ /* 0x004fea000383ffff */
[----:B------:R-:W-:Y:S05]  /*8ef0*/  BRA `(.L_x_156) ;  /* 0xffffff9c00b87947 */ /* 0x000fea000383ffff */
.L_x_45:
[----:B------:R-:W-:-:S07]  /*8f00*/  MOV R0, UR4 ;  /* 0x0000000400007c02 */ /* 0x000fce0008000f00 */
.L_x_157:
[----:B-1----:R1:W2:Y:S02]  /*8f10*/  SYNCS.PHASECHK.TRANS64.TRYWAIT P0, [R0+URZ], R3 ;  /* 0x00000003000075a7 */ /* 0x0022a400080011ff */
[----:B--2---:R-:W-:Y:S05]  /*8f20*/  @!P0 NANOSLEEP.SYNCS 0x989680 ;  /* 0x009896800000895d */ /* 0x004fea0003900000 */
[----:B------:R-:W2:Y:S02]  /*8f30*/  @!P0 SYNCS.PHASECHK.TRANS64 P0, [R0+URZ], R3 ;  /* 0x00000003000085a7 */ /* 0x000ea400080010ff */
[----:B--2---:R-:W-:Y:S05]  /*8f40*/  @!P0 BRA `(.L_x_157) ;  /* 0xfffffffc00f08947 */ /* 0x004fea000383ffff */
[----:B------:R-:W-:Y:S05]  /*8f50*/  BRA `(.L_x_158) ;  /* 0xffffff9c00c47947 */ /* 0x000fea000383ffff */
.L_x_46:
[----:B------:R-:W-:-:S07]  /*8f60*/  MOV R0, UR4 ;  /* 0x0000000400007c02 */ /* 0x000fce0008000f00 */
.L_x_159:
[----:B-1----:R1:W2:Y:S02]  /*8f70*/  SYNCS.PHASECHK.TRANS64.TRYWAIT P0, [R0+URZ], R3 ;  /* 0x00000003000075a7 */ /* 0x0022a400080011ff */
[----:B--2---:R-:W-:Y:S05]  /*8f80*/  @!P0 NANOSLEEP.SYNCS 0x989680 ;  /* 0x009896800000895d */ /* 0x004fea0003900000 */
[----:B------:R-:W2:Y:S02]  /*8f90*/  @!P0 SYNCS.PHASECHK.TRANS64 P0, [R0+URZ], R3 ;  /* 0x00000003000085a7 */ /* 0x000ea400080010ff */
[----:B--2---:R-:W-:Y:S05]  /*8fa0*/  @!P0 BRA `(.L_x_159) ;  /* 0xfffffffc00f08947 */ /* 0x004fea000383ffff */
[----:B------:R-:W-:Y:S05]  /*8fb0*/  BRA `(.L_x_160) ;  /* 0xffffff9c00d07947 */ /* 0x000fea000383ffff */
.L_x_47:
[----:B------:R-:W-:-:S07]  /*8fc0*/  MOV R0, UR4 ;  /* 0x0000000400007c02 */ /* 0x000fce0008000f00 */
.L_x_161:
[----:B-1----:R1:W2:Y:S02]  /*8fd0*/  SYNCS.PHASECHK.TRANS64.TRYWAIT P0, [R0+URZ], R3 ;  /* 0x00000003000075a7 */ /* 0x0022a400080011ff */
[----:B--2---:R-:W-:Y:S05]  /*8fe0*/  @!P0 NANOSLEEP.SYNCS 0x989680 ;  /* 0x009896800000895d */ /* 0x004fea0003900000 */
[----:B------:R-:W2:Y:S02]  /*8ff0*/  @!P0 SYNCS.PHASECHK.TRANS64 P0, [R0+URZ], R3 ;  /* 0x00000003000085a7 */ /* 0x000ea400080010ff */
[----:B--2---:R-:W-:Y:S05]  /*9000*/  @!P0 BRA `(.L_x_161) ;  /* 0xfffffffc00f08947 */ /* 0x004fea000383ffff */
[----:B------:R-:W-:Y:S05]  /*9010*/  BRA `(.L_x_162) ;  /* 0xffffff9c00dc7947 */ /* 0x000fea000383ffff */
.L_x_48:
[----:B------:R-:W-:-:S07]  /*9020*/  MOV R0, UR4 ;  /* 0x0000000400007c02 */ /* 0x000fce0008000f00 */
.L_x_163:
[----:B-1----:R1:W2:Y:S02]  /*9030*/  SYNCS.PHASECHK.TRANS64.TRYWAIT P0, [R0+URZ], R3 ;  /* 0x00000003000075a7 */ /* 0x0022a400080011ff */
[----:B--2---:R-:W-:Y:S05]  /*9040*/  @!P0 NANOSLEEP.SYNCS 0x989680 ;  /* 0x009896800000895d */ /* 0x004fea0003900000 */
[----:B------:R-:W2:Y:S02]  /*9050*/  @!P0 SYNCS.PHASECHK.TRANS64 P0, [R0+URZ], R3 ;  /* 0x00000003000085a7 */ /* 0x000ea400080010ff */
[----:B--2---:R-:W-:Y:S05]  /*9060*/  @!P0 BRA `(.L_x_163) ;  /* 0xfffffffc00f08947 */ /* 0x004fea000383ffff */
[----:B------:R-:W-:Y:S05]  /*9070*/  BRA `(.L_x_164) ;  /* 0xffffff9c00e87947 */ /* 0x000fea000383ffff */
.L_x_49:
[----:B------:R-:W-:-:S07]  /*9080*/  MOV R0, UR4 ;  /* 0x0000000400007c02 */ /* 0x000fce0008000f00 */
.L_x_165:
[----:B-1----:R1:W2:Y:S02]  /*9090*/  SYNCS.PHASECHK.TRANS64.TRYWAIT P0, [R0+URZ], R3 ;  /* 0x00000003000075a7 */ /* 0x0022a400080011ff */
[----:B--2---:R-:W-:Y:S05]  /*90a0*/  @!P0 NANOSLEEP.SYNCS 0x989680 ;  /* 0x009896800000895d */ /* 0x004fea0003900000 */
[----:B------:R-:W2:Y:S02]  /*90b0*/  @!P0 SYNCS.PHASECHK.TRANS64 P0, [R0+URZ], R3 ;  /* 0x00000003000085a7 */ /* 0x000ea400080010ff */
[----:B--2---:R-:W-:Y:S05]  /*90c0*/  @!P0 BRA `(.L_x_165) ;  /* 0xfffffffc00f08947 */ /* 0x004fea000383ffff */
[----:B------:R-:W-:Y:S05]  /*90d0*/  BRA `(.L_x_166) ;  /* 0xffffff9c00f47947 */ /* 0x000fea000383ffff */
.L_x_50:
[----:B------:R-:W-:-:S07]  /*90e0*/  MOV R0, UR4 ;  /* 0x0000000400007c02 */ /* 0x000fce0008000f00 */
.L_x_167:
[----:B-1----:R1:W2:Y:S02]  /*90f0*/  SYNCS.PHASECHK.TRANS64.TRYWAIT P0, [R0+URZ], R3 ;  /* 0x00000003000075a7 */ /* 0x0022a400080011ff */
[----:B--2---:R-:W-:Y:S05]  /*9100*/  @!P0 NANOSLEEP.SYNCS 0x989680 ;  /* 0x009896800000895d */ /* 0x004fea0003900000 */
[----:B------:R-:W2:Y:S02]  /*9110*/  @!P0 SYNCS.PHASECHK.TRANS64 P0, [R0+URZ], R3 ;  /* 0x00000003000085a7 */ /* 0x000ea400080010ff */
[----:B--2---:R-:W-:Y:S05]  /*9120*/  @!P0 BRA `(.L_x_167) ;  /* 0xfffffffc00f08947 */ /* 0x004fea000383ffff */
[----:B------:R-:W-:Y:S05]  /*9130*/  BRA `(.L_x_168) ;  /* 0xffffffa000007947 */ /* 0x000fea000383ffff */
.L_x_51:
[----:B------:R-:W-:-:S07]  /*9140*/  MOV R0, UR4 ;  /* 0x0000000400007c02 */ /* 0x000fce0008000f00 */
.L_x_169:
[----:B-1----:R1:W2:Y:S02]  /*9150*/  SYNCS.PHASECHK.TRANS64.TRYWAIT P0, [R0+URZ], R3 ;  /* 0x00000003000075a7 */ /* 0x0022a400080011ff */
[----:B--2---:R-:W-:Y:S05]  /*9160*/  @!P0 NANOSLEEP.SYNCS 0x989680 ;  /* 0x009896800000895d */ /* 0x004fea0003900000 */
[----:B------:R-:W2:Y:S02]  /*9170*/  @!P0 SYNCS.PHASECHK.TRANS64 P0, [R0+URZ], R3 ;  /* 0x00000003000085a7 */ /* 0x000ea400080010ff */
[----:B--2---:R-:W-:Y:S05]  /*9180*/  @!P0 BRA `(.L_x_169) ;  /* 0xfffffffc00f08947 */ /* 0x004fea000383ffff */
[----:B------:R-:W-:Y:S05]  /*9190*/  BRA `(.L_x_170) ;  /* 0xffffffa0000c7947 */ /* 0x000fea000383ffff */
.L_x_52:
[----:B------:R-:W-:-:S07]  /*91a0*/  MOV R0, UR4 ;  /* 0x0000000400007c02 */ /* 0x000fce0008000f00 */
.L_x_171:
[----:B-1----:R1:W2:Y:S02]  /*91b0*/  SYNCS.PHASECHK.TRANS64.TRYWAIT P0, [R0+URZ], R3 ;  /* 0x00000003000075a7 */ /* 0x0022a400080011ff */
[----:B--2---:R-:W-:Y:S05]  /*91c0*/  @!P0 NANOSLEEP.SYNCS 0x989680 ;  /* 0x009896800000895d */ /* 0x004fea0003900000 */
[----:B------:R-:W2:Y:S02]  /*91d0*/  @!P0 SYNCS.PHASECHK.TRANS64 P0, [R0+URZ], R3 ;  /* 0x00000003000085a7 */ /* 0x000ea400080010ff */
[----:B--2---:R-:W-:Y:S05]  /*91e0*/  @!P0 BRA `(.L_x_171) ;  /* 0xfffffffc00f08947 */ /* 0x004fea000383ffff */
[----:B------:R-:W-:Y:S05]  /*91f0*/  BRA `(.L_x_172) ;  /* 0xffffffa000187947 */ /* 0x000fea000383ffff */
.L_x_53:
[----:B------:R-:W-:-:S07]  /*9200*/  MOV R0, UR4 ;  /* 0x0000000400007c02 */ /* 0x000fce0008000f00 */
.L_x_173:
[----:B-1----:R1:W2:Y:S02]  /*9210*/  SYNCS.PHASECHK.TRANS64.TRYWAIT P0, [R0+URZ], R3 ;  /* 0x00000003000075a7 */ /* 0x0022a400080011ff */
[----:B--2---:R-:W-:Y:S05]  /*9220*/  @!P0 NANOSLEEP.SYNCS 0x989680 ;  /* 0x009896800000895d */ /* 0x004fea0003900000 */
[----:B------:R-:W2:Y:S02]  /*9230*/  @!P0 SYNCS.PHASECHK.TRANS64 P0, [R0+URZ], R3 ;  /* 0x00000003000085a7 */ /* 0x000ea400080010ff */
[----:B--2---:R-:W-:Y:S05]  /*9240*/  @!P0 BRA `(.L_x_173) ;  /* 0xfffffffc00f08947 */ /* 0x004fea000383ffff */
[----:B------:R-:W-:Y:S05]  /*9250*/  BRA `(.L_x_174) ;  /* 0xffffffa000247947 */ /* 0x000fea000383ffff */
.L_x_54:
[----:B------:R-:W-:-:S07]  /*9260*/  MOV R0, UR4 ;  /* 0x0000000400007c02 */ /* 0x000fce0008000f00 */
.L_x_175:
[----:B-1----:R1:W2:Y:S02]  /*9270*/  SYNCS.PHASECHK.TRANS64.TRYWAIT P0, [R0+URZ], R3 ;  /* 0x00000003000075a7 */ /* 0x0022a400080011ff */
[----:B--2---:R-:W-:Y:S05]  /*9280*/  @!P0 NANOSLEEP.SYNCS 0x989680 ;  /* 0x009896800000895d */ /* 0x004fea0003900000 */
[----:B------:R-:W2:Y:S02]  /*9290*/  @!P0 SYNCS.PHASECHK.TRANS64 P0, [R0+URZ], R3 ;  /* 0x00000003000085a7 */ /* 0x000ea400080010ff */
[----:B--2---:R-:W-:Y:S05]  /*92a0*/  @!P0 BRA `(.L_x_175) ;  /* 0xfffffffc00f08947 */ /* 0x004fea000383ffff */
[----:B------:R-:W-:Y:S05]  /*92b0*/  BRA `(.L_x_176) ;  /* 0xffffffa000307947 */ /* 0x000fea000383ffff */
.L_x_55:
[----:B------:R-:W-:-:S07]  /*92c0*/  MOV R0, UR4 ;  /* 0x0000000400007c02 */ /* 0x000fce0008000f00 */
.L_x_177:
[----:B-1----:R1:W2:Y:S02]  /*92d0*/  SYNCS.PHASECHK.TRANS64.TRYWAIT P0, [R0+URZ], R3 ;  /* 0x00000003000075a7 */ /* 0x0022a400080011ff */
[----:B--2---:R-:W-:Y:S05]  /*92e0*/  @!P0 NANOSLEEP.SYNCS 0x989680 ;  /* 0x009896800000895d */ /* 0x004fea0003900000 */
[----:B------:R-:W2:Y:S02]  /*92f0*/  @!P0 SYNCS.PHASECHK.TRANS64 P0, [R0+URZ], R3 ;  /* 0x00000003000085a7 */ /* 0x000ea400080010ff */
[----:B--2---:R-:W-:Y:S05]  /*9300*/  @!P0 BRA `(.L_x_177) ;  /* 0xfffffffc00f08947 */ /* 0x004fea000383ffff */
[----:B------:R-:W-:Y:S05]  /*9310*/  BRA `(.L_x_178) ;  /* 0xffffffa0003c7947 */ /* 0x000fea000383ffff */
.L_x_56:
[----:B------:R-:W-:-:S07]  /*9320*/  MOV R0, UR4 ;  /* 0x0000000400007c02 */ /* 0x000fce0008000f00 */
.L_x_179:
[----:B-1----:R1:W2:Y:S02]  /*9330*/  SYNCS.PHASECHK.TRANS64.TRYWAIT P0, [R0+URZ], R3 ;  /* 0x00000003000075a7 */ /* 0x0022a400080011ff */
[----:B--2---:R-:W-:Y:S05]  /*9340*/  @!P0 NANOSLEEP.SYNCS 0x989680 ;  /* 0x009896800000895d */ /* 0x004fea0003900000 */
[----:B------:R-:W2:Y:S02]  /*9350*/  @!P0 SYNCS.PHASECHK.TRANS64 P0, [R0+URZ], R3 ;  /* 0x00000003000085a7 */ /* 0x000ea400080010ff */
[----:B--2---:R-:W-:Y:S05]  /*9360*/  @!P0 BRA `(.L_x_179) ;  /* 0xfffffffc00f08947 */ /* 0x004fea000383ffff */
[----:B------:R-:W-:Y:S05]  /*9370*/  BRA `(.L_x_180) ;  /* 0xffffffa000487947 */ /* 0x000fea000383ffff */
.L_x_57:
[----:B------:R-:W-:-:S07]  /*9380*/  MOV R0, UR4 ;  /* 0x0000000400007c02 */ /* 0x000fce0008000f00 */
.L_x_181:
[----:B-1----:R1:W2:Y:S02]  /*9390*/  SYNCS.PHASECHK.TRANS64.TRYWAIT P0, [R0+URZ], R3 ;  /* 0x00000003000075a7 */ /* 0x0022a400080011ff */
[----:B--2---:R-:W-:Y:S05]  /*93a0*/  @!P0 NANOSLEEP.SYNCS 0x989680 ;  /* 0x009896800000895d */ /* 0x004fea0003900000 */
[----:B------:R-:W2:Y:S02]  /*93b0*/  @!P0 SYNCS.PHASECHK.TRANS64 P0, [R0+URZ], R3 ;  /* 0x00000003000085a7 */ /* 0x000ea400080010ff */
[----:B--2---:R-:W-:Y:S05]  /*93c0*/  @!P0 BRA `(.L_x_181) ;  /* 0xfffffffc00f08947 */ /* 0x004fea000383ffff */
[----:B------:R-:W-:Y:S05]  /*93d0*/  BRA `(.L_x_182) ;  /* 0xffffffa000547947 */ /* 0x000fea000383ffff */
.L_x_58:
[----:B------:R-:W-:-:S07]  /*93e0*/  MOV R0, UR4 ;  /* 0x0000000400007c02 */ /* 0x000fce0008000f00 */
.L_x_183:
[----:B-1----:R1:W2:Y:S02]  /*93f0*/  SYNCS.PHASECHK.TRANS64.TRYWAIT P0, [R0+URZ], R3 ;  /* 0x00000003000075a7 */ /* 0x0022a400080011ff */
[----:B--2---:R-:W-:Y:S05]  /*9400*/  @!P0 NANOSLEEP.SYNCS 0x989680 ;  /* 0x009896800000895d */ /* 0x004fea0003900000 */
[----:B------:R-:W2:Y:S02]  /*9410*/  @!P0 SYNCS.PHASECHK.TRANS64 P0, [R0+URZ], R3 ;  /* 0x00000003000085a7 */ /* 0x000ea400080010ff */
[----:B--2---:R-:W-:Y:S05]  /*9420*/  @!P0 BRA `(.L_x_183) ;  /* 0xfffffffc00f08947 */ /* 0x004fea000383ffff */
[----:B------:R-:W-:Y:S05]  /*9430*/  BRA `(.L_x_184) ;  /* 0xffffffa000607947 */ /* 0x000fea000383ffff */
.L_x_59:
[----:B------:R-:W-:-:S07]  /*9440*/  MOV R0, UR4 ;  /* 0x0000000400007c02 */ /* 0x000fce0008000f00 */
.L_x_185:
[----:B-1----:R1:W2:Y:S02]  /*9450*/  SYNCS.PHASECHK.TRANS64.TRYWAIT P0, [R0+URZ], R3 ;  /* 0x00000003000075a7 */ /* 0x0022a400080011ff */
[----:B--2---:R-:W-:Y:S05]  /*9460*/  @!P0 NANOSLEEP.SYNCS 0x989680 ;  /* 0x009896800000895d */ /* 0x004fea0003900000 */
[----:B------:R-:W2:Y:S02]  /*9470*/  @!P0 SYNCS.PHASECHK.TRANS64 P0, [R0+URZ], R3 ;  /* 0x00000003000085a7 */ /* 0x000ea400080010ff */
[----:B--2---:R-:W-:Y:S05]  /*9480*/  @!P0 BRA `(.L_x_185) ;  /* 0xfffffffc00f08947 */ /* 0x004fea000383ffff */
[----:B------:R-:W-:Y:S05]  /*9490*/  BRA `(.L_x_186) ;  /* 0xffffffa0006c7947 */ /* 0x000fea000383ffff */
.L_x_60:
[----:B------:R-:W-:-:S07]  /*94a0*/  MOV R0, UR4 ;  /* 0x0000000400007c02 */ /* 0x000fce0008000f00 */
.L_x_187:
[----:B-1----:R1:W2:Y:S02]  /*94b0*/  SYNCS.PHASECHK.TRANS64.TRYWAIT P0, [R0+URZ], R3 ;  /* 0x00000003000075a7 */ /* 0x0022a400080011ff */
[----:B--2---:R-:W-:Y:S05]  /*94c0*/  @!P0 NANOSLEEP.SYNCS 0x989680 ;  /* 0x009896800000895d */ /* 0x004fea0003900000 */
[----:B------:R-:W2:Y:S02]  /*94d0*/  @!P0 SYNCS.PHASECHK.TRANS64 P0, [R0+URZ], R3 ;  /* 0x00000003000085a7 */ /* 0x000ea400080010ff */
[----:B--2---:R-:W-:Y:S05]  /*94e0*/  @!P0 BRA `(.L_x_187) ;  /* 0xfffffffc00f08947 */ /* 0x004fea000383ffff */
[----:B------:R-:W-:Y:S05]  /*94f0*/  BRA `(.L_x_188) ;  /* 0xffffffa000787947 */ /* 0x000fea000383ffff */
.L_x_61:
[----:B------:R-:W-:-:S07]  /*9500*/  MOV R0, UR4 ;  /* 0x0000000400007c02 */ /* 0x000fce0008000f00 */
.L_x_189:
[----:B-1----:R1:W2:Y:S02]  /*9510*/  SYNCS.PHASECHK.TRANS64.TRYWAIT P0, [R0+URZ], R3 ;  /* 0x00000003000075a7 */ /* 0x0022a400080011ff */
[----:B--2---:R-:W-:Y:S05]  /*9520*/  @!P0 NANOSLEEP.SYNCS 0x989680 ;  /* 0x009896800000895d */ /* 0x004fea0003900000 */
[----:B------:R-:W2:Y:S02]  /*9530*/  @!P0 SYNCS.PHASECHK.TRANS64 P0, [R0+URZ], R3 ;  /* 0x00000003000085a7 */ /* 0x000ea400080010ff */
[----:B--2---:R-:W-:Y:S05]  /*9540*/  @!P0 BRA `(.L_x_189) ;  /* 0xfffffffc00f08947 */ /* 0x004fea000383ffff */
[----:B------:R-:W-:Y:S05]  /*9550*/  BRA `(.L_x_190) ;  /* 0xffffffa000847947 */ /* 0x000fea000383ffff */
.L_x_62:
[----:B------:R-:W-:-:S07]  /*9560*/  MOV R0, UR4 ;  /* 0x0000000400007c02 */ /* 0x000fce0008000f00 */
.L_x_191:
[----:B-1----:R1:W2:Y:S02]  /*9570*/  SYNCS.PHASECHK.TRANS64.TRYWAIT P0, [R0+URZ], R3 ;  /* 0x00000003000075a7 */ /* 0x0022a400080011ff */
[----:B--2---:R-:W-:Y:S05]  /*9580*/  @!P0 NANOSLEEP.SYNCS 0x989680 ;  /* 0x009896800000895d */ /* 0x004fea0003900000 */
[----:B------:R-:W2:Y:S02]  /*9590*/  @!P0 SYNCS.PHASECHK.TRANS64 P0, [R0+URZ], R3 ;  /* 0x00000003000085a7 */ /* 0x000ea400080010ff */
[----:B--2---:R-:W-:Y:S05]  /*95a0*/  @!P0 BRA `(.L_x_191) ;  /* 0xfffffffc00f08947 */ /* 0x004fea000383ffff */
[----:B------:R-:W-:Y:S05]  /*95b0*/  BRA `(.L_x_192) ;  /* 0xffffffa000907947 */ /* 0x000fea000383ffff */
.L_x_63:
[----:B------:R-:W-:-:S07]  /*95c0*/  MOV R0, UR4 ;  /* 0x0000000400007c02 */ /* 0x000fce0008000f00 */
.L_x_193:
[----:B-1----:R1:W2:Y:S02]  /*95d0*/  SYNCS.PHASECHK.TRANS64.TRYWAIT P0, [R0+URZ], R3 ;  /* 0x00000003000075a7 */ /* 0x0022a400080011ff */
[----:B--2---:R-:W-:Y:S05]  /*95e0*/  @!P0 NANOSLEEP.SYNCS 0x989680 ;  /* 0x009896800000895d */ /* 0x004fea0003900000 */
[----:B------:R-:W2:Y:S02]  /*95f0*/  @!P0 SYNCS.PHASECHK.TRANS64 P0, [R0+URZ], R3 ;  /* 0x00000003000085a7 */ /* 0x000ea400080010ff */
[----:B--2---:R-:W-:Y:S05]  /*9600*/  @!P0 BRA `(.L_x_193) ;  /* 0xfffffffc00f08947 */ /* 0x004fea000383ffff */
[----:B------:R-:W-:Y:S05]  /*9610*/  BRA `(.L_x_194) ;  /* 0xffffffa0009c7947 */ /* 0x000fea000383ffff */
.L_x_64:
[----:B------:R-:W-:-:S07]  /*9620*/  MOV R0, UR4 ;  /* 0x0000000400007c02 */ /* 0x000fce0008000f00 */
.L_x_195:
[----:B-1----:R1:W2:Y:S02]  /*9630*/  SYNCS.PHASECHK.TRANS64.TRYWAIT P0, [R0+URZ], R3 ;  /* 0x00000003000075a7 */ /* 0x0022a400080011ff */
[----:B--2---:R-:W-:Y:S05]  /*9640*/  @!P0 NANOSLEEP.SYNCS 0x989680 ;  /* 0x009896800000895d */ /* 0x004fea0003900000 */
[----:B------:R-:W2:Y:S02]  /*9650*/  @!P0 SYNCS.PHASECHK.TRANS64 P0, [R0+URZ], R3 ;  /* 0x00000003000085a7 */ /* 0x000ea400080010ff */
[----:B--2---:R-:W-:Y:S05]  /*9660*/  @!P0 BRA `(.L_x_195) ;  /* 0xfffffffc00f08947 */ /* 0x004fea000383ffff */
[----:B------:R-:W-:Y:S05]  /*9670*/  BRA `(.L_x_196) ;  /* 0xffffffa000a87947 */ /* 0x000fea000383ffff */
.L_x_65:
[----:B------:R-:W-:-:S07]  /*9680*/  MOV R0, UR4 ;  /* 0x0000000400007c02 */ /* 0x000fce0008000f00 */
.L_x_197:
[----:B-1----:R1:W2:Y:S02]  /*9690*/  SYNCS.PHASECHK.TRANS64.TRYWAIT P0, [R0+URZ], R3 ;  /* 0x00000003000075a7 */ /* 0x0022a400080011ff */
[----:B--2---:R-:W-:Y:S05]  /*96a0*/  @!P0 NANOSLEEP.SYNCS 0x989680 ;  /* 0x009896800000895d */ /* 0x004fea0003900000 */
[----:B------:R-:W2:Y:S02]  /*96b0*/  @!P0 SYNCS.PHASECHK.TRANS64 P0, [R0+URZ], R3 ;  /* 0x00000003000085a7 */ /* 0x000ea400080010ff */
[----:B--2---:R-:W-:Y:S05]  /*96c0*/  @!P0 BRA `(.L_x_197) ;  /* 0xfffffffc00f08947 */ /* 0x004fea000383ffff */
[----:B------:R-:W-:Y:S05]  /*96d0*/  BRA `(.L_x_198) ;  /* 0xffffffa000b47947 */ /* 0x000fea000383ffff */
.L_x_66:
[----:B------:R-:W-:-:S07]  /*96e0*/  MOV R0, UR4 ;  /* 0x0000000400007c02 */ /* 0x000fce0008000f00 */
.L_x_199:
[----:B-1----:R1:W2:Y:S02]  /*96f0*/  SYNCS.PHASECHK.TRANS64.TRYWAIT P0, [R0+URZ], R3 ;  /* 0x00000003000075a7 */ /* 0x0022a400080011ff */
[----:B--2---:R-:W-:Y:S05]  /*9700*/  @!P0 NANOSLEEP.SYNCS 0x989680 ;  /* 0x009896800000895d */ /* 0x004fea0003900000 */
[----:B------:R-:W2:Y:S02]  /*9710*/  @!P0 SYNCS.PHASECHK.TRANS64 P0, [R0+URZ], R3 ;  /* 0x00000003000085a7 */ /* 0x000ea400080010ff */
[----:B--2---:R-:W-:Y:S05]  /*9720*/  @!P0 BRA `(.L_x_199) ;  /* 0xfffffffc00f08947 */ /* 0x004fea000383ffff */
[----:B------:R-:W-:Y:S05]  /*9730*/  BRA `(.L_x_200) ;  /* 0xffffffa000c07947 */ /* 0x000fea000383ffff */
.L_x_67:
[----:B------:R-:W-:-:S07]  /*9740*/  MOV R0, UR4 ;  /* 0x0000000400007c02 */ /* 0x000fce0008000f00 */
.L_x_201:
[----:B-1----:R1:W2:Y:S02]  /*9750*/  SYNCS.PHASECHK.TRANS64.TRYWAIT P0, [R0+URZ], R3 ;  /* 0x00000003000075a7 */ /* 0x0022a400080011ff */
[----:B--2---:R-:W-:Y:S05]  /*9760*/  @!P0 NANOSLEEP.SYNCS 0x989680 ;  /* 0x009896800000895d */ /* 0x004fea0003900000 */
[----:B------:R-:W2:Y:S02]  /*9770*/  @!P0 SYNCS.PHASECHK.TRANS64 P0, [R0+URZ], R3 ;  /* 0x00000003000085a7 */ /* 0x000ea400080010ff */
[----:B--2---:R-:W-:Y:S05]  /*9780*/  @!P0 BRA `(.L_x_201) ;  /* 0xfffffffc00f08947 */ /* 0x004fea000383ffff */
[----:B------:R-:W-:Y:S05]  /*9790*/  BRA `(.L_x_202) ;  /* 0xffffffa000cc7947 */ /* 0x000fea000383ffff */
.L_x_68:
[----:B------:R-:W-:-:S07]  /*97a0*/  MOV R0, UR4 ;  /* 0x0000000400007c02 */ /* 0x000fce0008000f00 */
.L_x_203:
[----:B-1----:R1:W2:Y:S02]  /*97b0*/  SYNCS.PHASECHK.TRANS64.TRYWAIT P0, [R0+URZ], R3 ;  /* 0x00000003000075a7 */ /* 0x0022a400080011ff */
[----:B--2---:R-:W-:Y:S05]  /*97c0*/  @!P0 NANOSLEEP.SYNCS 0x989680 ;  /* 0x009896800000895d */ /* 0x004fea0003900000 */
[----:B------:R-:W2:Y:S02]  /*97d0*/  @!P0 SYNCS.PHASECHK.TRANS64 P0, [R0+URZ], R3 ;  /* 0x00000003000085a7 */ /* 0x000ea400080010ff */
[----:B--2---:R-:W-:Y:S05]  /*97e0*/  @!P0 BRA `(.L_x_203) ;  /* 0xfffffffc00f08947 */ /* 0x004fea000383ffff */
[----:B------:R-:W-:Y:S05]  /*97f0*/  BRA `(.L_x_204) ;  /* 0xffffffa000d87947 */ /* 0x000fea000383ffff */
.L_x_69:
[----:B------:R-:W-:-:S07]  /*9800*/  MOV R0, UR4 ;  /* 0x0000000400007c02 */ /* 0x000fce0008000f00 */
.L_x_205:
[----:B-1----:R1:W2:Y:S02]  /*9810*/  SYNCS.PHASECHK.TRANS64.TRYWAIT P0, [R0+URZ], R3 ;  /* 0x00000003000075a7 */ /* 0x0022a400080011ff */
[----:B--2---:R-:W-:Y:S05]  /*9820*/  @!P0 NANOSLEEP.SYNCS 0x989680 ;  /* 0x009896800000895d */ /* 0x004fea0003900000 */
[----:B------:R-:W2:Y:S02]  /*9830*/  @!P0 SYNCS.PHASECHK.TRANS64 P0, [R0+URZ], R3 ;  /* 0x00000003000085a7 */ /* 0x000ea400080010ff */
[----:B--2---:R-:W-:Y:S05]  /*9840*/  @!P0 BRA `(.L_x_205) ;  /* 0xfffffffc00f08947 */ /* 0x004fea000383ffff */
[----:B------:R-:W-:Y:S05]  /*9850*/  BRA `(.L_x_206) ;  /* 0xffffffa000e47947 */ /* 0x000fea000383ffff */
.L_x_70:
[----:B------:R-:W-:-:S07]  /*9860*/  MOV R0, UR4 ;  /* 0x0000000400007c02 */ /* 0x000fce0008000f00 */
.L_x_207:
[----:B-1----:R1:W2:Y:S02]  /*9870*/  SYNCS.PHASECHK.TRANS64.TRYWAIT P0, [R0+URZ], R3 ;  /* 0x00000003000075a7 */ /* 0x0022a400080011ff */
[----:B--2---:R-:W-:Y:S05]  /*9880*/  @!P0 NANOSLEEP.SYNCS 0x989680 ;  /* 0x009896800000895d */ /* 0x004fea0003900000 */
[----:B------:R-:W2:Y:S02]  /*9890*/  @!P0 SYNCS.PHASECHK.TRANS64 P0, [R0+URZ], R3 ;  /* 0x00000003000085a7 */ /* 0x000ea400080010ff */
[----:B--2---:R-:W-:Y:S05]  /*98a0*/  @!P0 BRA `(.L_x_207) ;  /* 0xfffffffc00f08947 */ /* 0x004fea000383ffff */
[----:B------:R-:W-:Y:S05]  /*98b0*/  BRA `(.L_x_208) ;  /* 0xffffffa000f07947 */ /* 0x000fea000383ffff */
.L_x_71:
[----:B------:R-:W-:-:S07]  /*98c0*/  MOV R0, UR4 ;  /* 0x0000000400007c02 */ /* 0x000fce0008000f00 */
.L_x_209:
[----:B-1----:R1:W2:Y:S02]  /*98d0*/  SYNCS.PHASECHK.TRANS64.TRYWAIT P0, [R0+URZ], R3 ;  /* 0x00000003000075a7 */ /* 0x0022a400080011ff */
[----:B--2---:R-:W-:Y:S05]  /*98e0*/  @!P0 NANOSLEEP.SYNCS 0x989680 ;  /* 0x009896800000895d */ /* 0x004fea0003900000 */
[----:B------:R-:W2:Y:S02]  /*98f0*/  @!P0 SYNCS.PHASECHK.TRANS64 P0, [R0+URZ], R3 ;  /* 0x00000003000085a7 */ /* 0x000ea400080010ff */
[----:B--2---:R-:W-:Y:S05]  /*9900*/  @!P0 BRA `(.L_x_209) ;  /* 0xfffffffc00f08947 */ /* 0x004fea000383ffff */
[----:B------:R-:W-:Y:S05]  /*9910*/  BRA `(.L_x_210) ;  /* 0xffffffa000fc7947 */ /* 0x000fea000383ffff */
.L_x_72:
[----:B------:R-:W-:-:S07]  /*9920*/  MOV R0, UR4 ;  /* 0x0000000400007c02 */ /* 0x000fce0008000f00 */
.L_x_211:
[----:B-1----:R1:W2:Y:S02]  /*9930*/  SYNCS.PHASECHK.TRANS64.TRYWAIT P0, [R0+URZ], R3 ;  /* 0x00000003000075a7 */ /* 0x0022a400080011ff */
[----:B--2---:R-:W-:Y:S05]  /*9940*/  @!P0 NANOSLEEP.SYNCS 0x989680 ;  /* 0x009896800000895d */ /* 0x004fea0003900000 */
[----:B------:R-:W2:Y:S02]  /*9950*/  @!P0 SYNCS.PHASECHK.TRANS64 P0, [R0+URZ], R3 ;  /* 0x00000003000085a7 */ /* 0x000ea400080010ff */
[----:B--2---:R-:W-:Y:S05]  /*9960*/  @!P0 BRA `(.L_x_211) ;  /* 0xfffffffc00f08947 */ /* 0x004fea000383ffff */
[----:B------:R-:W-:Y:S05]  /*9970*/  BRA `(.L_x_212) ;  /* 0xffffffa400087947 */ /* 0x000fea000383ffff */
.L_x_73:
[----:B------:R-:W-:-:S07]  /*9980*/  MOV R0, UR4 ;  /* 0x0000000400007c02 */ /* 0x000fce0008000f00 */
.L_x_213:
[----:B-1----:R1:W2:Y:S02]  /*9990*/  SYNCS.PHASECHK.TRANS64.TRYWAIT P0, [R0+URZ], R3 ;  /* 0x00000003000075a7 */ /* 0x0022a400080011ff */
[----:B--2---:R-:W-:Y:S05]  /*99a0*/  @!P0 NANOSLEEP.SYNCS 0x989680 ;  /* 0x009896800000895d */ /* 0x004fea0003900000 */
[----:B------:R-:W2:Y:S02]  /*99b0*/  @!P0 SYNCS.PHASECHK.TRANS64 P0, [R0+URZ], R3 ;  /* 0x00000003000085a7 */ /* 0x000ea400080010ff */
[----:B--2---:R-:W-:Y:S05]  /*99c0*/  @!P0 BRA `(.L_x_213) ;  /* 0xfffffffc00f08947 */ /* 0x004fea000383ffff */
[----:B------:R-:W-:Y:S05]  /*99d0*/  BRA `(.L_x_214) ;  /* 0xffffffa400147947 */ /* 0x000fea000383ffff */
.L_x_74:
[----:B------:R-:W-:-:S07]  /*99e0*/  MOV R0, UR4 ;  /* 0x0000000400007c02 */ /* 0x000fce0008000f00 */
.L_x_215:
[----:B-1----:R1:W2:Y:S02]  /*99f0*/  SYNCS.PHASECHK.TRANS64.TRYWAIT P0, [R0+URZ], R3 ;  /* 0x00000003000075a7 */ /* 0x0022a400080011ff */
[----:B--2---:R-:W-:Y:S05]  /*9a00*/  @!P0 NANOSLEEP.SYNCS 0x989680 ;  /* 0x009896800000895d */ /* 0x004fea0003900000 */
[----:B------:R-:W2:Y:S02]  /*9a10*/  @!P0 SYNCS.PHASECHK.TRANS64 P0, [R0+URZ], R3 ;  /* 0x00000003000085a7 */ /* 0x000ea400080010ff */
[----:B--2---:R-:W-:Y:S05]  /*9a20*/  @!P0 BRA `(.L_x_215) ;  /* 0xfffffffc00f08947 */ /* 0x004fea000383ffff */
[----:B------:R-:W-:Y:S05]  /*9a30*/  BRA `(.L_x_216) ;  /* 0xffffffa400207947 */ /* 0x000fea000383ffff */
.L_x_75:
[----:B------:R-:W-:-:S07]  /*9a40*/  MOV R0, UR4 ;  /* 0x0000000400007c02 */ /* 0x000fce0008000f00 */
.L_x_217:
[----:B-1----:R1:W2:Y:S02]  /*9a50*/  SYNCS.PHASECHK.TRANS64.TRYWAIT P0, [R0+URZ], R3 ;  /* 0x00000003000075a7 */ /* 0x0022a400080011ff */
[----:B--2---:R-:W-:Y:S05]  /*9a60*/  @!P0 NANOSLEEP.SYNCS 0x989680 ;  /* 0x009896800000895d */ /* 0x004fea0003900000 */
[----:B------:R-:W2:Y:S02]  /*9a70*/  @!P0 SYNCS.PHASECHK.TRANS64 P0, [R0+URZ], R3 ;  /* 0x00000003000085a7 */ /* 0x000ea400080010ff */
[----:B--2---:R-:W-:Y:S05]  /*9a80*/  @!P0 BRA `(.L_x_217) ;  /* 0xfffffffc00f08947 */ /* 0x004fea000383ffff */
[----:B------:R-:W-:Y:S05]  /*9a90*/  BRA `(.L_x_218) ;  /* 0xffffffa4002c7947 */ /* 0x000fea000383ffff */
.L_x_76:
[----:B------:R-:W-:-:S07]  /*9aa0*/  MOV R0, UR4 ;  /* 0x0000000400007c02 */ /* 0x000fce0008000f00 */
.L_x_219:
[----:B-1----:R1:W2:Y:S02]  /*9ab0*/  SYNCS.PHASECHK.TRANS64.TRYWAIT P0, [R0+URZ], R3 ;  /* 0x00000003000075a7 */ /* 0x0022a400080011ff */
[----:B--2---:R-:W-:Y:S05]  /*9ac0*/  @!P0 NANOSLEEP.SYNCS 0x989680 ;  /* 0x009896800000895d */ /* 0x004fea0003900000 */
[----:B------:R-:W2:Y:S02]  /*9ad0*/  @!P0 SYNCS.PHASECHK.TRANS64 P0, [R0+URZ], R3 ;  /* 0x00000003000085a7 */ /* 0x000ea400080010ff */
[----:B--2---:R-:W-:Y:S05]  /*9ae0*/  @!P0 BRA `(.L_x_219) ;  /* 0xfffffffc00f08947 */ /* 0x004fea000383ffff */
[----:B------:R-:W-:Y:S05]  /*9af0*/  BRA `(.L_x_220) ;  /* 0xffffffa400387947 */ /* 0x000fea000383ffff */
.L_x_77:
[----:B------:R-:W-:-:S07]  /*9b00*/  MOV R0, UR4 ;  /* 0x0000000400007c02 */ /* 0x000fce0008000f00 */
.L_x_221:
[----:B-1----:R1:W2:Y:S02]  /*9b10*/  SYNCS.PHASECHK.TRANS64.TRYWAIT P0, [R0+URZ], R3 ;  /* 0x00000003000075a7 */ /* 0x0022a400080011ff */
[----:B--2---:R-:W-:Y:S05]  /*9b20*/  @!P0 NANOSLEEP.SYNCS 0x989680 ;  /* 0x009896800000895d */ /* 0x004fea0003900000 */
[----:B------:R-:W2:Y:S02]  /*9b30*/  @!P0 SYNCS.PHASECHK.TRANS64 P0, [R0+URZ], R3 ;  /* 0x00000003000085a7 */ /* 0x000ea400080010ff */
[----:B--2---:R-:W-:Y:S05]  /*9b40*/  @!P0 BRA `(.L_x_221) ;  /* 0xfffffffc00f08947 */ /* 0x004fea000383ffff */
[----:B------:R-:W-:Y:S05]  /*9b50*/  BRA `(.L_x_222) ;  /* 0xffffffa400447947 */ /* 0x000fea000383ffff */
.L_x_78:
[----:B------:R-:W-:-:S07]  /*9b60*/  MOV R0, UR4 ;  /* 0x0000000400007c02 */ /* 0x000fce0008000f00 */
.L_x_223:
[----:B-1----:R1:W2:Y:S02]  /*9b70*/  SYNCS.PHASECHK.TRANS64.TRYWAIT P0, [R0+URZ], R3 ;  /* 0x00000003000075a7 */ /* 0x0022a400080011ff */
[----:B--2---:R-:W-:Y:S05]  /*9b80*/  @!P0 NANOSLEEP.SYNCS 0x989680 ;  /* 0x009896800000895d */ /* 0x004fea0003900000 */
[----:B------:R-:W2:Y:S02]  /*9b90*/  @!P0 SYNCS.PHASECHK.TRANS64 P0, [R0+URZ], R3 ;  /* 0x00000003000085a7 */ /* 0x000ea400080010ff */
[----:B--2---:R-:W-:Y:S05]  /*9ba0*/  @!P0 BRA `(.L_x_223) ;  /* 0xfffffffc00f08947 */ /* 0x004fea000383ffff */
[----:B------:R-:W-:Y:S05]  /*9bb0*/  BRA `(.L_x_224) ;  /* 0xffffffa400507947 */ /* 0x000fea000383ffff */
.L_x_79:
[----:B------:R-:W-:-:S07]  /*9bc0*/  MOV R0, UR4 ;  /* 0x0000000400007c02 */ /* 0x000fce0008000f00 */
.L_x_225:
[----:B-1----:R1:W2:Y:S02]  /*9bd0*/  SYNCS.PHASECHK.TRANS64.TRYWAIT P0, [R0+URZ], R3 ;  /* 0x00000003000075a7 */ /* 0x0022a400080011ff */
[----:B--2---:R-:W-:Y:S05]  /*9be0*/  @!P0 NANOSLEEP.SYNCS 0x989680 ;  /* 0x009896800000895d */ /* 0x004fea0003900000 */
[----:B------:R-:W2:Y:S02]  /*9bf0*/  @!P0 SYNCS.PHASECHK.TRANS64 P0, [R0+URZ], R3 ;  /* 0x00000003000085a7 */ /* 0x000ea400080010ff */
[----:B--2---:R-:W-:Y:S05]  /*9c00*/  @!P0 BRA `(.L_x_225) ;  /* 0xfffffffc00f08947 */ /* 0x004fea000383ffff */
[----:B------:R-:W-:Y:S05]  /*9c10*/  BRA `(.L_x_226) ;  /* 0xffffffa4005c7947 */ /* 0x000fea000383ffff */
.L_x_80:
[----:B------:R-:W-:-:S07]  /*9c20*/  MOV R0, UR4 ;  /* 0x0000000400007c02 */ /* 0x000fce0008000f00 */
.L_x_227:
[----:B-1----:R1:W2:Y:S02]  /*9c30*/  SYNCS.PHASECHK.TRANS64.TRYWAIT P0, [R0+URZ], R3 ;  /* 0x00000003000075a7 */ /* 0x0022a400080011ff */
[----:B--2---:R-:W-:Y:S05]  /*9c40*/  @!P0 NANOSLEEP.SYNCS 0x989680 ;  /* 0x009896800000895d */ /* 0x004fea0003900000 */
[----:B------:R-:W2:Y:S02]  /*9c50*/  @!P0 SYNCS.PHASECHK.TRANS64 P0, [R0+URZ], R3 ;  /* 0x00000003000085a7 */ /* 0x000ea400080010ff */
[----:B--2---:R-:W-:Y:S05]  /*9c60*/  @!P0 BRA `(.L_x_227) ;  /* 0xfffffffc00f08947 */ /* 0x004fea000383ffff */
[----:B------:R-:W-:Y:S05]  /*9c70*/  BRA `(.L_x_228) ;  /* 0xffffffa400687947 */ /* 0x000fea000383ffff */
.L_x_81:
[----:B------:R-:W-:-:S07]  /*9c80*/  MOV R0, UR4 ;  /* 0x0000000400007c02 */ /* 0x000fce0008000f00 */
.L_x_229:
[----:B-1----:R1:W2:Y:S02]  /*9c90*/  SYNCS.PHASECHK.TRANS64.TRYWAIT P0, [R0+URZ], R3 ;  /* 0x00000003000075a7 */ /* 0x0022a400080011ff */
[----:B--2---:R-:W-:Y:S05]  /*9ca0*/  @!P0 NANOSLEEP.SYNCS 0x989680 ;  /* 0x009896800000895d */ /* 0x004fea0003900000 */
[----:B------:R-:W2:Y:S02]  /*9cb0*/  @!P0 SYNCS.PHASECHK.TRANS64 P0, [R0+URZ], R3 ;  /* 0x00000003000085a7 */ /* 0x000ea400080010ff */
[----:B--2---:R-:W-:Y:S05]  /*9cc0*/  @!P0 BRA `(.L_x_229) ;  /* 0xfffffffc00f08947 */ /* 0x004fea000383ffff */
[----:B------:R-:W-:Y:S05]  /*9cd0*/  BRA `(.L_x_230) ;  /* 0xffffffa400747947 */ /* 0x000fea000383ffff */
.L_x_82:
[----:B------:R-:W-:-:S07]  /*9ce0*/  MOV R0, UR4 ;  /* 0x0000000400007c02 */ /* 0x000fce0008000f00 */
.L_x_231:
[----:B-1----:R1:W2:Y:S02]  /*9cf0*/  SYNCS.PHASECHK.TRANS64.TRYWAIT P0, [R0+URZ], R3 ;  /* 0x00000003000075a7 */ /* 0x0022a400080011ff */
[----:B--2---:R-:W-:Y:S05]  /*9d00*/  @!P0 NANOSLEEP.SYNCS 0x989680 ;  /* 0x009896800000895d */ /* 0x004fea0003900000 */
[----:B------:R-:W2:Y:S02]  /*9d10*/  @!P0 SYNCS.PHASECHK.TRANS64 P0, [R0+URZ], R3 ;  /* 0x00000003000085a7 */ /* 0x000ea400080010ff */
[----:B--2---:R-:W-:Y:S05]  /*9d20*/  @!P0 BRA `(.L_x_231) ;  /* 0xfffffffc00f08947 */ /* 0x004fea000383ffff */
[----:B------:R-:W-:Y:S05]  /*9d30*/  BRA `(.L_x_232) ;  /* 0xffffffa400807947 */ /* 0x000fea000383ffff */
.L_x_83:
[----:B------:R-:W-:-:S07]  /*9d40*/  MOV R0, UR4 ;  /* 0x0000000400007c02 */ /* 0x000fce0008000f00 */
.L_x_233:
[----:B-1----:R1:W2:Y:S02]  /*9d50*/  SYNCS.PHASECHK.TRANS64.TRYWAIT P0, [R0+URZ], R3 ;  /* 0x00000003000075a7 */ /* 0x0022a400080011ff */
[----:B--2---:R-:W-:Y:S05]  /*9d60*/  @!P0 NANOSLEEP.SYNCS 0x989680 ;  /* 0x009896800000895d */ /* 0x004fea0003900000 */
[----:B------:R-:W2:Y:S02]  /*9d70*/  @!P0 SYNCS.PHASECHK.TRANS64 P0, [R0+URZ], R3 ;  /* 0x00000003000085a7 */ /* 0x000ea400080010ff */
[----:B--2---:R-:W-:Y:S05]  /*9d80*/  @!P0 BRA `(.L_x_233) ;  /* 0xfffffffc00f08947 */ /* 0x004fea000383ffff */
[----:B------:R-:W-:Y:S05]  /*9d90*/  BRA `(.L_x_234) ;  /* 0xffffffa4008c7947 */ /* 0x000fea000383ffff */
.L_x_86:
[----:B--2---:R2:W3:Y:S02]  /*9da0*/  SYNCS.PHASECHK.TRANS64.TRYWAIT P0, [R2+URZ+0x310], R4 ;  /* 0x00031004020075a7 */ /* 0x0044e400080011ff */
[----:B---3--:R-:W-:Y:S05]  /*9db0*/  @!P0 NANOSLEEP.SYNCS 0x989680 ;  /* 0x009896800000895d */ /* 0x008fea0003900000 */
[----:B------:R-:W3:Y:S02]  /*9dc0*/  @!P0 SYNCS.PHASECHK.TRANS64 P0, [R2+URZ+0x310], R4 ;  /* 0x00031004020085a7 */ /* 0x000ee400080010ff */
[----:B---3--:R-:W-:Y:S05]  /*9dd0*/  @!P0 BRA `(.L_x_86) ;  /* 0xfffffffc00f08947 */ /* 0x008fea000383ffff */
[----:B------:R-:W-:Y:S05]  /*9de0*/  BRA `(.L_x_235) ;  /* 0xffffffa400e87947 */ /* 0x000fea000383ffff */
.L_x_87:
[----:B------:R-:W-:-:S07]  /*9df0*/  MOV R2, UR5 ;  /* 0x0000000500027c02 */ /* 0x000fce0008000f00 */
.L_x_236:
[----:B--2---:R2:W3:Y:S02]  /*9e00*/  SYNCS.PHASECHK.TRANS64.TRYWAIT P0, [R2+URZ+0x2c0], R5 ;  /* 0x0002c005020075a7 */ /* 0x0044e400080011ff */
[----:B---3--:R-:W-:Y:S05]  /*9e10*/  @!P0 NANOSLEEP.SYNCS 0x989680 ;  /* 0x009896800000895d */ /* 0x008fea0003900000 */
[----:B------:R-:W3:Y:S02]  /*9e20*/  @!P0 SYNCS.PHASECHK.TRANS64 P0, [R2+URZ+0x2c0], R5 ;  /* 0x0002c005020085a7 */ /* 0x000ee400080010ff */
[----:B---3--:R-:W-:Y:S05]  /*9e30*/  @!P0 BRA `(.L_x_236) ;  /* 0xfffffffc00f08947 */ /* 0x008fea000383ffff */
[----:B------:R-:W-:Y:S05]  /*9e40*/  BRA `(.L_x_237) ;  /* 0xffffffa400f87947 */ /* 0x000fea000383ffff */
.L_x_88:
[----:B--2---:R2:W3:Y:S02]  /*9e50*/  SYNCS.PHASECHK.TRANS64.TRYWAIT P1, [R2+URZ+0x2b0], R4 ;  /* 0x0002b004020075a7 */ /* 0x0044e400080211ff */
[----:B---3--:R-:W-:Y:S05]  /*9e60*/  @!P1 NANOSLEEP.SYNCS 0x989680 ;  /* 0x009896800000995d */ /* 0x008fea0003900000 */
[----:B------:R-:W3:Y:S02]  /*9e70*/  @!P1 SYNCS.PHASECHK.TRANS64 P1, [R2+URZ+0x2b0], R4 ;  /* 0x0002b004020095a7 */ /* 0x000ee400080210ff */
[----:B---3--:R-:W-:Y:S05]  /*9e80*/  @!P1 BRA `(.L_x_88) ;  /* 0xfffffffc00f09947 */ /* 0x008fea000383ffff */
[----:B------:R-:W-:Y:S05]  /*9e90*/  BRA `(.L_x_238) ;  /* 0xffffffa800287947 */ /* 0x000fea000383ffff */
.L_x_91:
[----:B------:R-:W-:-:S07]  /*9ea0*/  MOV R0, UR5 ;  /* 0x0000000500007c02 */ /* 0x000fce0008000f00 */
.L_x_239:
[----:B--2---:R2:W3:Y:S02]  /*9eb0*/  SYNCS.PHASECHK.TRANS64.TRYWAIT P0, [R0+URZ+0x2c0], R2 ;  /* 0x0002c002000075a7 */ /* 0x0044e400080011ff */
[----:B---3--:R-:W-:Y:S05]  /*9ec0*/  @!P0 NANOSLEEP.SYNCS 0x989680 ;  /* 0x009896800000895d */ /* 0x008fea0003900000 */
[----:B------:R-:W3:Y:S02]  /*9ed0*/  @!P0 SYNCS.PHASECHK.TRANS64 P0, [R0+URZ+0x2c0], R2 ;  /* 0x0002c002000085a7 */ /* 0x000ee400080010ff */
[----:B---3--:R-:W-:Y:S05]  /*9ee0*/  @!P0 BRA `(.L_x_239) ;  /* 0xfffffffc00f08947 */ /* 0x008fea000383ffff */
[----:B------:R-:W-:Y:S05]  /*9ef0*/  BRA `(.L_x_90) ;  /* 0xffffffa8007c7947 */ /* 0x000fea000383ffff */
.L_x_100:
[----:B--2---:R-:W-:-:S04]  /*9f00*/  MOV R5, UR4 ;  /* 0x0000000400057c02 */ /* 0x004fc80008000f00 */
[----:B------:R2:W3:Y:S03]  /*9f10*/  SYNCS.PHASECHK.TRANS64.TRYWAIT P0, [R5+URZ+0x8], R6 ;  /* 0x00000806050075a7 */ /* 0x0004e600080011ff */
[----:B---3--:R-:W-:Y:S05]  /*9f20*/  @!P0 NANOSLEEP.SYNCS 0x989680 ;  /* 0x009896800000895d */ /* 0x008fea0003900000 */
[----:B------:R-:W3:Y:S02]  /*9f30*/  @!P0 SYNCS.PHASECHK.TRANS64 P0, [R5+URZ+0x8], R6 ;  /* 0x00000806050085a7 */ /* 0x000ee400080010ff */
[----:B---3--:R-:W-:Y:S05]  /*9f40*/  @!P0 BRA `(.L_x_100) ;  /* 0xfffffffc00ec8947 */ /* 0x008fea000383ffff */
[----:B------:R-:W-:Y:S05]  /*9f50*/  BRA `(.L_x_99) ;  /* 0xffffffac00307947 */ /* 0x000fea000383ffff */
.L_x_102:
[----:B------:R-:W-:Y:S01]  /*9f60*/  BSSY B0, `(.L_x_240) ;  /* 0x0000006000007945 */ /* 0x000fe20003800000 */
[----:B------:R-:W-:-:S07]  /*9f70*/  MOV R15, 0xffffffff ;  /* 0xffffffff000f7802 */ /* 0x000fce0000000f00 */
[----:B-12--5:R-:W-:Y:S05]  /*9f80*/  WARPSYNC.COLLECTIVE R15, `(.L_x_241) ;  /* 0x000000000f0c7348 */ /* 0x026fea0003c00000 */
[----:B------:R-:W-:Y:S02]  /*9f90*/  ELECT P6, UR79, PT ;  /* 0x00000000004f782f */ /* 0x000fe400038c0000 */
[----:B------:R-:W-:Y:S01]  /*9fa0*/  MOV R14, UR79 ;  /* 0x0000004f000e7c02 */ /* 0x000fe20008000f00 */
[----:B-12--5:R-:W-:Y:S10]  /*9fb0*/  ENDCOLLECTIVE ;  /* 0x000000000000791b */ /* 0x026ff40003800000 */
.L_x_241:
[----:B------:R-:W-:Y:S05]  /*9fc0*/  BSYNC B0 ;  /* 0x0000000000007941 */ /* 0x000fea0003800000 */
.L_x_240:
[----:B------:R-:W-:Y:S01]  /*9fd0*/  PLOP3.LUT P0, PT, P6, PT, PT, 0x80, 0x8 ;  /* 0x000000000008781c */ /* 0x000fe2000370f070 */
[----:B------:R-:W-:-:S12]  /*9fe0*/  BRA `(.L_x_242) ;  /* 0xffffffac005c7947 */ /* 0x000fd8000383ffff */
.L_x_104:
[----:B--2---:R-:W-:-:S04]  /*9ff0*/  MOV R0, UR4 ;  /* 0x0000000400007c02 */ /* 0x004fc80008000f00 */
[----:B------:R2:W3:Y:S03]  /*a000*/  SYNCS.PHASECHK.TRANS64.TRYWAIT P0, [R0+URZ+0x8], R4 ;  /* 0x00000804000075a7 */ /* 0x0004e600080011ff */
[----:B---3--:R-:W-:Y:S05]  /*a010*/  @!P0 NANOSLEEP.SYNCS 0x989680 ;  /* 0x009896800000895d */ /* 0x008fea0003900000 */
[----:B------:R-:W3:Y:S02]  /*a020*/  @!P0 SYNCS.PHASECHK.TRANS64 P0, [R0+URZ+0x8], R4 ;  /* 0x00000804000085a7 */ /* 0x000ee400080010ff */
[----:B---3--:R-:W-:Y:S05]  /*a030*/  @!P0 BRA `(.L_x_104) ;  /* 0xfffffffc00ec8947 */ /* 0x008fea000383ffff */
[----:B------:R-:W-:Y:S05]  /*a040*/  BRA `(.L_x_103) ;  /* 0xffffffac00607947 */ /* 0x000fea000383ffff */
.L_x_105:
[----:B--2---:R2:W3:Y:S02]  /*a050*/  SYNCS.PHASECHK.TRANS64.TRYWAIT P0, [R0+URZ+0x2b0], R4 ;  /* 0x0002b004000075a7 */ /* 0x0044e400080011ff */
[----:B---3--:R-:W-:Y:S05]  /*a060*/  @!P0 NANOSLEEP.SYNCS 0x989680 ;  /* 0x009896800000895d */ /* 0x008fea0003900000 */
[----:B------:R-:W3:Y:S02]  /*a070*/  @!P0 SYNCS.PHASECHK.TRANS64 P0, [R0+URZ+0x2b0], R4 ;  /* 0x0002b004000085a7 */ /* 0x000ee400080010ff */
[----:B---3--:R-:W-:Y:S05]  /*a080*/  @!P0 BRA `(.L_x_105) ;  /* 0xfffffffc00f08947 */ /* 0x008fea000383ffff */
[----:B------:R-:W-:Y:S05]  /*a090*/  BRA `(.L_x_243) ;  /* 0xffffffb000347947 */ /* 0x000fea000383ffff */
.L_x_107:
[----:B------:R-:W-:-:S07]  /*a0a0*/  MOV R0, UR9 ;  /* 0x0000000900007c02 */ /* 0x000fce0008000f00 */
.L_x_244:
[----:B--2---:R2:W3:Y:S02]  /*a0b0*/  SYNCS.PHASECHK.TRANS64.TRYWAIT P0, [R0+URZ+0x2f0], R4 ;  /* 0x0002f004000075a7 */ /* 0x0044e400080011ff */
[----:B---3--:R-:W-:Y:S05]  /*a0c0*/  @!P0 NANOSLEEP.SYNCS 0x989680 ;  /* 0x009896800000895d */ /* 0x008fea0003900000 */
[----:B------:R-:W3:Y:S02]  /*a0d0*/  @!P0 SYNCS.PHASECHK.TRANS64 P0, [R0+URZ+0x2f0], R4 ;  /* 0x0002f004000085a7 */ /* 0x000ee400080010ff */
[----:B---3--:R-:W-:Y:S05]  /*a0e0*/  @!P0 BRA `(.L_x_244) ;  /* 0xfffffffc00f08947 */ /* 0x008fea000383ffff */
[----:B------:R-:W-:Y:S05]  /*a0f0*/  BRA `(.L_x_245) ;  /* 0xffffffb0007c7947 */ /* 0x000fea000383ffff */
.L_x_110:
[----:B------:R-:W-:Y:S07]  /*a100*/  MOV R0, UR7 ;  /* 0x0000000700007c02 */ /* 0x000fee0008000f00 */
.L_x_246:
[----:B--2---:R2:W3:Y:S02]  /*a110*/  SYNCS.PHASECHK.TRANS64.TRYWAIT P0, [R0+URZ], R4 ;  /* 0x00000004000075a7 */ /* 0x0044e400080011ff */
[----:B---3--:R-:W-:Y:S05]  /*a120*/  @!P0 NANOSLEEP.SYNCS 0x989680 ;  /* 0x009896800000895d */ /* 0x008fea0003900000 */
[----:B------:R-:W3:Y:S02]  /*a130*/  @!P0 SYNCS.PHASECHK.TRANS64 P0, [R0+URZ], R4 ;  /* 0x00000004000085a7 */ /* 0x000ee400080010ff */
[----:B---3--:R-:W-:Y:S05]  /*a140*/  @!P0 BRA `(.L_x_246) ;  /* 0xfffffffc00f08947 */ /* 0x008fea000383ffff */
[----:B------:R-:W-:Y:S05]  /*a150*/  BRA `(.L_x_109) ;  /* 0xffffffb000947947 */ /* 0x000fea000383ffff */
.L_x_114:
[----:B--2---:R-:W-:-:S07]  /*a160*/  MOV R0, UR7 ;  /* 0x0000000700007c02 */ /* 0x004fce0008000f00 */
.L_x_247:
[----:B--2---:R2:W3:Y:S02]  /*a170*/  SYNCS.PHASECHK.TRANS64.TRYWAIT P0, [R0+URZ], R2 ;  /* 0x00000002000075a7 */ /* 0x0044e400080011ff */
[----:B---3--:R-:W-:Y:S05]  /*a180*/  @!P0 NANOSLEEP.SYNCS 0x989680 ;  /* 0x009896800000895d */ /* 0x008fea0003900000 */
[----:B------:R-:W3:Y:S02]  /*a190*/  @!P0 SYNCS.PHASECHK.TRANS64 P0, [R0+URZ], R2 ;  /* 0x00000002000085a7 */ /* 0x000ee400080010ff */
[----:B---3--:R-:W-:Y:S05]  /*a1a0*/  @!P0 BRA `(.L_x_247) ;  /* 0xfffffffc00f08947 */ /* 0x008fea000383ffff */
[----:B------:R-:W-:Y:S05]  /*a1b0*/  BRA `(.L_x_248) ;  /* 0xffffffb4004c7947 */ /* 0x000fea000383ffff */
.L_x_115:
[----:B------:R-:W-:-:S07]  /*a1c0*/  MOV R0, UR7 ;  /* 0x0000000700007c02 */ /* 0x000fce0008000f00 */
.L_x_249:
[----:B-1----:R1:W2:Y:S02]  /*a1d0*/  SYNCS.PHASECHK.TRANS64.TRYWAIT P0, [R0+URZ], R3 ;  /* 0x00000003000075a7 */ /* 0x0022a400080011ff */
[----:B--2---:R-:W-:Y:S05]  /*a1e0*/  @!P0 NANOSLEEP.SYNCS 0x989680 ;  /* 0x009896800000895d */ /* 0x004fea0003900000 */
[----:B------:R-:W2:Y:S02]  /*a1f0*/  @!P0 SYNCS.PHASECHK.TRANS64 P0, [R0+URZ], R3 ;  /* 0x00000003000085a7 */ /* 0x000ea400080010ff */
[----:B--2---:R-:W-:Y:S05]  /*a200*/  @!P0 BRA `(.L_x_249) ;  /* 0xfffffffc00f08947 */ /* 0x004fea000383ffff */
[----:B------:R-:W-:Y:S05]  /*a210*/  BRA `(.L_x_250) ;  /* 0xffffffb400587947 */ /* 0x000fea000383ffff */
.L_x_116:
[----:B------:R-:W-:-:S07]  /*a220*/  MOV R0, UR7 ;  /* 0x0000000700007c02 */ /* 0x000fce0008000f00 */
.L_x_251:
[----:B-1----:R1:W2:Y:S02]  /*a230*/  SYNCS.PHASECHK.TRANS64.TRYWAIT P0, [R0+URZ], R3 ;  /* 0x00000003000075a7 */ /* 0x0022a400080011ff */
[----:B--2---:R-:W-:Y:S05]  /*a240*/  @!P0 NANOSLEEP.SYNCS 0x989680 ;  /* 0x009896800000895d */ /* 0x004fea0003900000 */
[----:B------:R-:W2:Y:S02]  /*a250*/  @!P0 SYNCS.PHASECHK.TRANS64 P0, [R0+URZ], R3 ;  /* 0x00000003000085a7 */ /* 0x000ea400080010ff */
[----:B--2---:R-:W-:Y:S05]  /*a260*/  @!P0 BRA `(.L_x_251) ;  /* 0xfffffffc00f08947 */ /* 0x004fea000383ffff */
[----:B------:R-:W-:Y:S05]  /*a270*/  BRA `(.L_x_252) ;  /* 0xffffffb400647947 */ /* 0x000fea000383ffff */
.L_x_119:
[----:B------:R-:W-:-:S07]  /*a280*/  MOV R0, UR6 ;  /* 0x0000000600007c02 */ /* 0x000fce0008000f00 */
.L_x_253:
[----:B-1----:R1:W2:Y:S02]  /*a290*/  SYNCS.PHASECHK.TRANS64.TRYWAIT P1, [R0+URZ+0x330], R2 ;  /* 0x00033002000075a7 */ /* 0x0022a400080211ff */
[----:B--2---:R-:W-:Y:S05]  /*a2a0*/  @!P1 NANOSLEEP.SYNCS 0x989680 ;  /* 0x009896800000995d */ /* 0x004fea0003900000 */
[----:B------:R-:W2:Y:S02]  /*a2b0*/  @!P1 SYNCS.PHASECHK.TRANS64 P1, [R0+URZ+0x330], R2 ;  /* 0x00033002000095a7 */ /* 0x000ea400080210ff */
[----:B--2---:R-:W-:Y:S05]  /*a2c0*/  @!P1 BRA `(.L_x_253) ;  /* 0xfffffffc00f09947 */ /* 0x004fea000383ffff */
[----:B------:R-:W-:Y:S05]  /*a2d0*/  BRA `(.L_x_254) ;  /* 0xffffffb400b07947 */ /* 0x000fea000383ffff */
.L_x_124:
[----:B---3--:R3:W4:Y:S02]  /*a2e0*/  SYNCS.PHASECHK.TRANS64.TRYWAIT P0, [R7+URZ+0x2b0], R0 ;  /* 0x0002b000070075a7 */ /* 0x00872400080011ff */
[----:B----4-:R-:W-:Y:S05]  /*a2f0*/  @!P0 NANOSLEEP.SYNCS 0x989680 ;  /* 0x009896800000895d */ /* 0x010fea0003900000 */
[----:B------:R-:W4:Y:S02]  /*a300*/  @!P0 SYNCS.PHASECHK.TRANS64 P0, [R7+URZ+0x2b0], R0 ;  /* 0x0002b000070085a7 */ /* 0x000f2400080010ff */
[----:B----4-:R-:W-:Y:S05]  /*a310*/  @!P0 BRA `(.L_x_124) ;  /* 0xfffffffc00f08947 */ /* 0x010fea000383ffff */
[----:B------:R-:W-:Y:S05]  /*a320*/  BRA `(.L_x_255) ;  /* 0xffffffb800c87947 */ /* 0x000fea000383ffff */
.L_x_127:
[----:B-1----:R-:W-:Y:S07]  /*a330*/  MOV R0, UR19 ;  /* 0x0000001300007c02 */ /* 0x002fee0008000f00 */
.L_x_256:
[----:B-1----:R1:W3:Y:S02]  /*a340*/  SYNCS.PHASECHK.TRANS64.TRYWAIT P2, [R0+URZ+0x2a8], R7 ;  /* 0x0002a807000075a7 */ /* 0x0022e400080411ff */
[----:B---3--:R-:W-:Y:S05]  /*a350*/  @!P2 NANOSLEEP.SYNCS 0x989680 ;  /* 0x009896800000a95d */ /* 0x008fea0003900000 */
[----:B------:R-:W3:Y:S02]  /*a360*/  @!P2 SYNCS.PHASECHK.TRANS64 P2, [R0+URZ+0x2a8], R7 ;  /* 0x0002a8070000a5a7 */ /* 0x000ee400080410ff */
[----:B---3--:R-:W-:Y:S05]  /*a370*/  @!P2 BRA `(.L_x_256) ;  /* 0xfffffffc00f0a947 */ /* 0x008fea000383ffff */
[----:B------:R-:W-:Y:S05]  /*a380*/  BRA `(.L_x_126) ;  /* 0xffffffc000107947 */ /* 0x000fea000383ffff */
.L_x_130:
[----:B-1----:R-:W-:Y:S07]  /*a390*/  MOV R0, UR19 ;  /* 0x0000001300007c02 */ /* 0x002fee0008000f00 */
.L_x_257:
[----:B-1----:R1:W3:Y:S02]  /*a3a0*/  SYNCS.PHASECHK.TRANS64.TRYWAIT P0, [R0+URZ+0x298], R6 ;  /* 0x00029806000075a7 */ /* 0x0022e400080011ff */
[----:B---3--:R-:W-:Y:S05]  /*a3b0*/  @!P0 NANOSLEEP.SYNCS 0x989680 ;  /* 0x009896800000895d */ /* 0x008fea0003900000 */
[----:B------:R-:W3:Y:S02]  /*a3c0*/  @!P0 SYNCS.PHASECHK.TRANS64 P0, [R0+URZ+0x298], R6 ;  /* 0x00029806000085a7 */ /* 0x000ee400080010ff */
[----:B---3--:R-:W-:Y:S05]  /*a3d0*/  @!P0 BRA `(.L_x_257) ;  /* 0xfffffffc00f08947 */ /* 0x008fea000383ffff */
[----:B------:R-:W-:Y:S05]  /*a3e0*/  BRA `(.L_x_258) ;  /* 0xffffffc0005c7947 */ /* 0x000fea000383ffff */
.L_x_133:
[----:B--2---:R2:W4:Y:S02]  /*a3f0*/  SYNCS.PHASECHK.TRANS64.TRYWAIT P0, [R3+URZ+0x2b0], R0 ;  /* 0x0002b000030075a7 */ /* 0x00452400080011ff */
[----:B----4-:R-:W-:Y:S05]  /*a400*/  @!P0 NANOSLEEP.SYNCS 0x989680 ;  /* 0x009896800000895d */ /* 0x010fea0003900000 */
[----:B------:R-:W4:Y:S02]  /*a410*/  @!P0 SYNCS.PHASECHK.TRANS64 P0, [R3+URZ+0x2b0], R0 ;  /* 0x0002b000030085a7 */ /* 0x000f2400080010ff */
[----:B----4-:R-:W-:Y:S05]  /*a420*/  @!P0 BRA `(.L_x_133) ;  /* 0xfffffffc00f08947 */ /* 0x010fea000383ffff */
[----:B------:R-:W-:Y:S05]  /*a430*/  BRA `(.L_x_259) ;  /* 0xffffffc400987947 */ /* 0x000fea000383ffff */
.L_x_144:
[----:B-1----:R-:W-:Y:S04]  /*a440*/  MOV R0, UR57 ;  /* 0x0000003900007c02 */ /* 0x002fe80008000f00 */
[----:B------:R1:W2:Y:S03]  /*a450*/  SYNCS.PHASECHK.TRANS64.TRYWAIT P1, [R0+URZ+0x290], R3 ;  /* 0x00029003000075a7 */ /* 0x0002a600080211ff */
[----:B--2---:R-:W-:Y:S05]  /*a460*/  @!P1 NANOSLEEP.SYNCS 0x989680 ;  /* 0x009896800000995d */ /* 0x004fea0003900000 */
[----:B------:R-:W2:Y:S02]  /*a470*/  @!P1 SYNCS.PHASECHK.TRANS64 P1, [R0+URZ+0x290], R3 ;  /* 0x00029003000095a7 */ /* 0x000ea400080210ff */
[----:B--2---:R-:W-:Y:S05]  /*a480*/  @!P1 BRA `(.L_x_144) ;  /* 0xfffffffc00ec9947 */ /* 0x004fea000383ffff */
[----:B------:R-:W-:Y:S05]  /*a490*/  BRA `(.L_x_143) ;  /* 0xffffffd000c47947 */ /* 0x000fea000383ffff */
.L_x_146:
[----:B------:R1:W1:Y:S02]  /*a4a0*/  SYNCS.PHASECHK.TRANS64.TRYWAIT P1, [R143+URZ+0x2d0], R4 ;  /* 0x0002d0048f0075a7 */ /* 0x00026400080211ff */
[----:B-1----:R-:W-:Y:S05]  /*a4b0*/  @!P1 NANOSLEEP.SYNCS 0x989680 ;  /* 0x009896800000995d */ /* 0x002fea0003900000 */
[----:B------:R-:W1:Y:S02]  /*a4c0*/  @!P1 SYNCS.PHASECHK.TRANS64 P1, [R143+URZ+0x2d0], R4 ;  /* 0x0002d0048f0095a7 */ /* 0x000e6400080210ff */
[----:B-1----:R-:W-:Y:S05]  /*a4d0*/  @!P1 BRA `(.L_x_146) ;  /* 0xfffffffc00f09947 */ /* 0x002fea000383ffff */
[----:B------:R-:W-:Y:S05]  /*a4e0*/  BRA `(.L_x_145) ;  /* 0xffffffd400087947 */ /* 0x000fea000383ffff */
        .weak           $__internal_0_$__cuda_sm10x_tcgen05_guardrail_trap_col_being_dealloced_not_returned_by_alloc
        .type           $__internal_0_$__cuda_sm10x_tcgen05_guardrail_trap_col_being_dealloced_not_returned_by_alloc,@function
        .size           $__internal_0_$__cuda_sm10x_tcgen05_guardrail_trap_col_being_dealloced_not_returned_by_alloc,($__internal_1_$__cuda_sm10x_tcgen05_guardrail_trap_phase_invalid_during_alloc - $__internal_0_$__cuda_sm10x_tcgen05_guardrail_trap_col_being_dealloced_not_returned_by_alloc)
$__internal_0_$__cuda_sm10x_tcgen05_guardrail_trap_col_being_dealloced_not_returned_by_alloc:
[----:B------:R-:W-:Y:S05]  /*a4f0*/  BPT.TRAP 0x1 ;  /* 0x000000040000795c */ /* 0x000fea0000300000 */
[----:B------:R-:W-:-:S04]  /*a500*/  HFMA2 R3, -RZ, RZ, 0, 0 ;  /* 0x00000000ff037431 */ /* 0x000fc800000001ff */
[----:B------:R-:W-:Y:S05]  /*a510*/  RET.REL.NODEC R2 `(_ZN7cutlass13device_kernelINS_4gemm6kernel13GemmUniversalIN4cute5tupleIJiiiiEEENS1_10collective13CollectiveMmaINS1_35MainloopSm100TmaUmmaWarpSpecializedILi41ELi2ELi4ENS5_IJNS4_1CILi4EEENSA_ILi2EEENSA_ILi1EEEEEEEENS5_IJNSA_ILi256EEENSA_ILi64EEENSA_ILi32EEEEEENS_12float_e5m2_tENS5_IJlSD_lEEESK_SL_NS4_8TiledMMAINS4_8MMA_AtomIJNS4_10MMA_TraitsINS4_25SM100_MMA_F8F6F4_2x1SM_SSEJSK_SK_fSG_SH_NS4_17integral_constantINS4_4UMMA5MajorELSS_0EEEST_NSQ_INSR_7ScaleInELSU_0EEESV_EEEEEENS4_6LayoutINS5_IJSD_SD_SD_EEENS5_IJNSA_ILi0EEES10_S10_EEEEENS5_IJNS4_10UnderscoreES13_S13_EEEEENS4_28SM100_TMA_2SM_LOAD_MULTICASTENS4_14ComposedLayoutINS4_7SwizzleILi1ELi4ELi3EEENS4_18smem_ptr_flag_bitsILi8EEENSY_INS5_IJNSA_ILi8EEESI_EEENS5_IJSI_SD_EEEEEEEvNS4_8identityES16_S1G_vS1H_EENS_8epilogue10collective18CollectiveEpilogueINS1J_23Sm100TmaWarpSpecializedILi1ELi1ELi64ELb0ELb0EEEJNS5_IJNSA_ILi128EEESH_SI_EEENS5_IJNSY_IS1O_SD_EENSY_ISH_SD_EEEEESK_SL_SK_SL_NS1J_6fusion15FusionCallbacksIS1N_NS1T_17LinearCombinationISK_fSK_fLNS_15FloatRoundStyleE2EEES1P_S1S_JEEENS4_5SM1004TMEM4LOAD26SM100_TMEM_LOAD_32dp32b64xENS4_13SM90_TMA_LOADENS17_INS18_ILi2ELi4ELi3EEES1B_NSY_INS5_IJS1C_SH_EEENS5_IJSH_SD_EEEEEEENS4_39AutoVectorizingCopyWithAssumedAlignmentILi128EEENS4_14SM90_TMA_STOREES28_S2A_S2A_EEEvvEEEEvNT_6ParamsE) ;  /* 0xffffff5802b87950 */ /* 0x000fea0003c3ffff */
        .weak           $__internal_1_$__cuda_sm10x_tcgen05_guardrail_trap_phase_invalid_during_alloc
        .type           $__internal_1_$__cuda_sm10x_tcgen05_guardrail_trap_phase_invalid_during_alloc,@function
        .size           $__internal_1_$__cuda_sm10x_tcgen05_guardrail_trap_phase_invalid_during_alloc,($__internal_2_$__cuda_sm10x_tcgen05_guardrail_trap_unallocated_columns_being_dealloced - $__internal_1_$__cuda_sm10x_tcgen05_guardrail_trap_phase_invalid_during_alloc)
$__internal_1_$__cuda_sm10x_tcgen05_guardrail_trap_phase_invalid_during_alloc:
[----:B------:R-:W-:Y:S05]  /*a520*/  BPT.TRAP 0x1 ;  /* 0x000000040000795c */ /* 0x000fea0000300000 */
[----:B------:R-:W-:-:S04]  /*a530*/  MOV R5, 0x0 ;  /* 0x0000000000057802 */ /* 0x000fc80000000f00 */
[----:B------:R-:W-:Y:S05]  /*a540*/  RET.REL.NODEC R4 `(_ZN7cutlass13device_kernelINS_4gemm6kernel13GemmUniversalIN4cute5tupleIJiiiiEEENS1_10collective13CollectiveMmaINS1_35MainloopSm100TmaUmmaWarpSpecializedILi41ELi2ELi4ENS5_IJNS4_1CILi4EEENSA_ILi2EEENSA_ILi1EEEEEEEENS5_IJNSA_ILi256EEENSA_ILi64EEENSA_ILi32EEEEEENS_12float_e5m2_tENS5_IJlSD_lEEESK_SL_NS4_8TiledMMAINS4_8MMA_AtomIJNS4_10MMA_TraitsINS4_25SM100_MMA_F8F6F4_2x1SM_SSEJSK_SK_fSG_SH_NS4_17integral_constantINS4_4UMMA5MajorELSS_0EEEST_NSQ_INSR_7ScaleInELSU_0EEESV_EEEEEENS4_6LayoutINS5_IJSD_SD_SD_EEENS5_IJNSA_ILi0EEES10_S10_EEEEENS5_IJNS4_10UnderscoreES13_S13_EEEEENS4_28SM100_TMA_2SM_LOAD_MULTICASTENS4_14ComposedLayoutINS4_7SwizzleILi1ELi4ELi3EEENS4_18smem_ptr_flag_bitsILi8EEENSY_INS5_IJNSA_ILi8EEESI_EEENS5_IJSI_SD_EEEEEEEvNS4_8identityES16_S1G_vS1H_EENS_8epilogue10collective18CollectiveEpilogueINS1J_23Sm100TmaWarpSpecializedILi1ELi1ELi64ELb0ELb0EEEJNS5_IJNSA_ILi128EEESH_SI_EEENS5_IJNSY_IS1O_SD_EENSY_ISH_SD_EEEEESK_SL_SK_SL_NS1J_6fusion15FusionCallbacksIS1N_NS1T_17LinearCombinationISK_fSK_fLNS_15FloatRoundStyleE2EEES1P_S1S_JEEENS4_5SM1004TMEM4LOAD26SM100_TMEM_LOAD_32dp32b64xENS4_13SM90_TMA_LOADENS17_INS18_ILi2ELi4ELi3EEES1B_NSY_INS5_IJS1C_SH_EEENS5_IJSH_SD_EEEEEEENS4_39AutoVectorizingCopyWithAssumedAlignmentILi128EEENS4_14SM90_TMA_STOREES28_S2A_S2A_EEEvvEEEEvNT_6ParamsE) ;  /* 0xffffff5804ac7950 */ /* 0x000fea0003c3ffff */
        .weak           $__internal_2_$__cuda_sm10x_tcgen05_guardrail_trap_unallocated_columns_being_dealloced
        .type           $__internal_2_$__cuda_sm10x_tcgen05_guardrail_trap_unallocated_columns_being_dealloced,@function
        .size           $__internal_2_$__cuda_sm10x_tcgen05_guardrail_trap_unallocated_columns_being_dealloced,(.L_x_261 - $__internal_2_$__cuda_sm10x_tcgen05_guardrail_trap_unallocated_columns_being_dealloced)
$__internal_2_$__cuda_sm10x_tcgen05_guardrail_trap_unallocated_columns_being_dealloced:
[----:B------:R-:W-:Y:S05]  /*a550*/  BPT.TRAP 0x1 ;  /* 0x000000040000795c */ /* 0x000fea0000300000 */
[----:B------:R-:W-:-:S04]  /*a560*/  HFMA2 R3, -RZ, RZ, 0, 0 ;  /* 0x00000000ff037431 */ /* 0x000fc800000001ff */
[----:B------:R-:W-:Y:S05]  /*a570*/  RET.REL.NODEC R2 `(_ZN7cutlass13device_kernelINS_4gemm6kernel13GemmUniversalIN4cute5tupleIJiiiiEEENS1_10collective13CollectiveMmaINS1_35MainloopSm100TmaUmmaWarpSpecializedILi41ELi2ELi4ENS5_IJNS4_1CILi4EEENSA_ILi2EEENSA_ILi1EEEEEEEENS5_IJNSA_ILi256EEENSA_ILi64EEENSA_ILi32EEEEEENS_12float_e5m2_tENS5_IJlSD_lEEESK_SL_NS4_8TiledMMAINS4_8MMA_AtomIJNS4_10MMA_TraitsINS4_25SM100_MMA_F8F6F4_2x1SM_SSEJSK_SK_fSG_SH_NS4_17integral_constantINS4_4UMMA5MajorELSS_0EEEST_NSQ_INSR_7ScaleInELSU_0EEESV_EEEEEENS4_6LayoutINS5_IJSD_SD_SD_EEENS5_IJNSA_ILi0EEES10_S10_EEEEENS5_IJNS4_10UnderscoreES13_S13_EEEEENS4_28SM100_TMA_2SM_LOAD_MULTICASTENS4_14ComposedLayoutINS4_7SwizzleILi1ELi4ELi3EEENS4_18smem_ptr_flag_bitsILi8EEENSY_INS5_IJNSA_ILi8EEESI_EEENS5_IJSI_SD_EEEEEEEvNS4_8identityES16_S1G_vS1H_EENS_8epilogue10collective18CollectiveEpilogueINS1J_23Sm100TmaWarpSpecializedILi1ELi1ELi64ELb0ELb0EEEJNS5_IJNSA_ILi128EEESH_SI_EEENS5_IJNSY_IS1O_SD_EENSY_ISH_SD_EEEEESK_SL_SK_SL_NS1J_6fusion15FusionCallbacksIS1N_NS1T_17LinearCombinationISK_fSK_fLNS_15FloatRoundStyleE2EEES1P_S1S_JEEENS4_5SM1004TMEM4LOAD26SM100_TMEM_LOAD_32dp32b64xENS4_13SM90_TMA_LOADENS17_INS18_ILi2ELi4ELi3EEES1B_NSY_INS5_IJS1C_SH_EEENS5_IJSH_SD_EEEEEEENS4_39AutoVectorizingCopyWithAssumedAlignmentILi128EEENS4_14SM90_TMA_STOREES28_S2A_S2A_EEEvvEEEEvNT_6ParamsE) ;  /* 0xffffff5802a07950 */ /* 0x000fea0003c3ffff */
.L_x_260:
[----:B------:R-:W-:-:S00]  /*a580*/  BRA `(.L_x_260) ;  /* 0xfffffffc00fc7947 */ /* 0x000fc0000383ffff */
[----:B------:R-:W-:-:S00]  /*a590*/  NOP ;  /* 0x0000000000007918 */ /* 0x000fc00000000000 */
        /* <DEDUP_REMOVED lines=14> */
.L_x_261:


//--------------------- .nv.global.init           --------------------------
	.section	.nv.global.init,"aw",@progbits
.nv.global.init:
	.type		$str$27,@object
	.size		$str$27,($str$28 - $str$27)
$str$27:
        /*0000*/ 	.byte	0x28, 0x61, 0x64, 0x64, 0x72, 0x65, 0x73, 0x73, 0x20, 0x26, 0x20, 0x6d, 0x61, 0x73, 0x6b, 0x29
        /*0010*/ 	.byte	0x20, 0x3d, 0x3d, 0x20, 0x30, 0x00
	.type		$str$28,@object
	.size		$str$28,($str$26 - $str$28)
$str$28:
        /*0016*/ 	.byte	0x2f, 0x74, 0x6d, 0x70, 0x2f, 0x63, 0x75, 0x74, 0x6c, 0x61, 0x73, 0x73, 0x5f, 0x73, 0x77, 0x65
        /*0026*/ 	.byte	0x65, 0x70, 0x5f, 0x73, 0x72, 0x63, 0x2f, 0x69, 0x6e, 0x63, 0x6c, 0x75, 0x64, 0x65, 0x2f, 0x63
        /*0036*/ 	.byte	0x75, 0x74, 0x65, 0x2f, 0x70, 0x6f, 0x69, 0x6e, 0x74, 0x65, 0x72, 0x5f, 0x66, 0x6c, 0x61, 0x67
        /*0046*/ 	.byte	0x67, 0x65, 0x64, 0x2e, 0x68, 0x70, 0x70, 0x00
	.type		$str$26,@object
	.size		$str$26,($str$25 - $str$26)
$str$26:
        /*004e*/ 	.byte	0x2f, 0x74, 0x6d, 0x70, 0x2f, 0x63, 0x75, 0x74, 0x6c, 0x61, 0x73, 0x73, 0x5f, 0x73, 0x77, 0x65
        /*005e*/ 	.byte	0x65, 0x70, 0x5f, 0x73, 0x72, 0x63, 0x2f, 0x69, 0x6e, 0x63, 0x6c, 0x75, 0x64, 0x65, 0x2f, 0x63
        /*006e*/ 	.byte	0x75, 0x74, 0x65, 0x2f, 0x61, 0x74, 0x6f, 0x6d, 0x2f, 0x63, 0x6f, 0x70, 0x79, 0x5f, 0x74, 0x72
        /*007e*/ 	.byte	0x61, 0x69, 0x74, 0x73, 0x5f, 0x73, 0x6d, 0x31, 0x30, 0x30, 0x2e, 0x68, 0x70, 0x70, 0x00
	.type		$str$25,@object
	.size		$str$25,(__unnamed_1 - $str$25)
$str$25:
        /*008d*/ 	.byte	0x28, 0x28, 0x75, 0x69, 0x6e, 0x74, 0x33, 0x32, 0x5f, 0x74, 0x28, 0x74, 0x68, 0x72, 0x65, 0x61
        /*009d*/ 	.byte	0x64, 0x49, 0x64, 0x78, 0x2e, 0x78, 0x29, 0x20, 0x2f, 0x20, 0x33, 0x32, 0x29, 0x20, 0x25, 0x20
        /*00ad*/ 	.byte	0x34, 0x29, 0x20, 0x3d, 0x3d, 0x20, 0x28, 0x28, 0x28, 0x74, 0x6d, 0x65, 0x6d, 0x5f, 0x61, 0x64
        /*00bd*/ 	.byte	0x64, 0x72, 0x20, 0x3e, 0x3e, 0x20, 0x31, 0x36, 0x29, 0x20, 0x2f, 0x20, 0x33, 0x32, 0x29, 0x20
        /*00cd*/ 	.byte	0x25, 0x20, 0x34, 0x29, 0x00
	.type		__unnamed_1,@object
	.size		__unnamed_1,(__unnamed_2 - __unnamed_1)
__unnamed_1:
        /*00d2*/ 	.byte	0x61, 0x75, 0x74, 0x6f, 0x20, 0x63, 0x75, 0x74, 0x65, 0x3a, 0x3a, 0x61, 0x73, 0x5f, 0x70, 0x6f
        /* <DEDUP_REMOVED lines=24> */
        /*0262*/ 	.byte	0x43, 0x3c, 0x38, 0x31, 0x39, 0x32, 0x3e, 0x3e, 0x3e, 0x3e, 0x5d, 0x00
	.type		__unnamed_2,@object
	.size		__unnamed_2,(.L_2 - __unnamed_2)
__unnamed_2:
        /* <DEDUP_REMOVED lines=42> */
        /*050e*/ 	.byte	0x3e, 0x3e, 0x3e, 0x3e, 0x5d, 0x00
.L_2:


//--------------------- .nv.shared._ZN7cutlass13device_kernelINS_4gemm6kernel13GemmUniversalIN4cute5tupleIJiiiiEEENS1_10collective13CollectiveMmaINS1_35MainloopSm100TmaUmmaWarpSpecializedILi41ELi2ELi4ENS5_IJNS4_1CILi4EEENSA_ILi2EEENSA_ILi1EEEEEEEENS5_IJNSA_ILi256EEENSA_ILi64EEENSA_ILi32EEEEEENS_12float_e5m2_tENS5_IJlSD_lEEESK_SL_NS4_8TiledMMAINS4_8MMA_AtomIJNS4_10MMA_TraitsINS4_25SM100_MMA_F8F6F4_2x1SM_SSEJSK_SK_fSG_SH_NS4_17integral_constantINS4_4UMMA5MajorELSS_0EEEST_NSQ_INSR_7ScaleInELSU_0EEESV_EEEEEENS4_6LayoutINS5_IJSD_SD_SD_EEENS5_IJNSA_ILi0EEES10_S10_EEEEENS5_IJNS4_10UnderscoreES13_S13_EEEEENS4_28SM100_TMA_2SM_LOAD_MULTICASTENS4_14ComposedLayoutINS4_7SwizzleILi1ELi4ELi3EEENS4_18smem_ptr_flag_bitsILi8EEENSY_INS5_IJNSA_ILi8EEESI_EEENS5_IJSI_SD_EEEEEEEvNS4_8identityES16_S1G_vS1H_EENS_8epilogue10collective18CollectiveEpilogueINS1J_23Sm100TmaWarpSpecializedILi1ELi1ELi64ELb0ELb0EEEJNS5_IJNSA_ILi128EEESH_SI_EEENS5_IJNSY_IS1O_SD_EENSY_ISH_SD_EEEEESK_SL_SK_SL_NS1J_6fusion15FusionCallbacksIS1N_NS1T_17LinearCombinationISK_fSK_fLNS_15FloatRoundStyleE2EEES1P_S1S_JEEENS4_5SM1004TMEM4LOAD26SM100_TMEM_LOAD_32dp32b64xENS4_13SM90_TMA_LOADENS17_INS18_ILi2ELi4ELi3EEES1B_NSY_INS5_IJS1C_SH_EEENS5_IJSH_SD_EEEEEEENS4_39AutoVectorizingCopyWithAssumedAlignmentILi128EEENS4_14SM90_TMA_STOREES28_S2A_S2A_EEEvvEEEEvNT_6ParamsE --------------------------
	.section	.nv.shared._ZN7cutlass13device_kernelINS_4gemm6kernel13GemmUniversalIN4cute5tupleIJiiiiEEENS1_10collective13CollectiveMmaINS1_35MainloopSm100TmaUmmaWarpSpecializedILi41ELi2ELi4ENS5_IJNS4_1CILi4EEENSA_ILi2EEENSA_ILi1EEEEEEEENS5_IJNSA_ILi256EEENSA_ILi64EEENSA_ILi32EEEEEENS_12float_e5m2_tENS5_IJlSD_lEEESK_SL_NS4_8TiledMMAINS4_8MMA_AtomIJNS4_10MMA_TraitsINS4_25SM100_MMA_F8F6F4_2x1SM_SSEJSK_SK_fSG_SH_NS4_17integral_constantINS4_4UMMA5MajorELSS_0EEEST_NSQ_INSR_7ScaleInELSU_0EEESV_EEEEEENS4_6LayoutINS5_IJSD_SD_SD_EEENS5_IJNSA_ILi0EEES10_S10_EEEEENS5_IJNS4_10UnderscoreES13_S13_EEEEENS4_28SM100_TMA_2SM_LOAD_MULTICASTENS4_14ComposedLayoutINS4_7SwizzleILi1ELi4ELi3EEENS4_18smem_ptr_flag_bitsILi8EEENSY_INS5_IJNSA_ILi8EEESI_EEENS5_IJSI_SD_EEEEEEEvNS4_8identityES16_S1G_vS1H_EENS_8epilogue10collective18CollectiveEpilogueINS1J_23Sm100TmaWarpSpecializedILi1ELi1ELi64ELb0ELb0EEEJNS5_IJNSA_ILi128EEESH_SI_EEENS5_IJNSY_IS1O_SD_EENSY_ISH_SD_EEEEESK_SL_SK_SL_NS1J_6fusion15FusionCallbacksIS1N_NS1T_17LinearCombinationISK_fSK_fLNS_15FloatRoundStyleE2EEES1P_S1S_JEEENS4_5SM1004TMEM4LOAD26SM100_TMEM_LOAD_32dp32b64xENS4_13SM90_TMA_LOADENS17_INS18_ILi2ELi4ELi3EEES1B_NSY_INS5_IJS1C_SH_EEENS5_IJSH_SD_EEEEEEENS4_39AutoVectorizingCopyWithAssumedAlignmentILi128EEENS4_14SM90_TMA_STOREES28_S2A_S2A_EEEvvEEEEvNT_6ParamsE,"aw",@nobits
	.sectionflags	@""
	.align	16
	.zero		1024


//--------------------- .nv.shared.reserved.0     --------------------------
	.section	.nv.shared.reserved.0,"aw",@nobits
	.weak		__nv_reservedSMEM_offset_0_alias
	.size		__nv_reservedSMEM_offset_0_alias, 0, 64
	.other		__nv_reservedSMEM_offset_0_alias,@"STO_CUDA_RESERVED_SHARED STV_DEFAULT"
__nv_reservedSMEM_offset_0_alias:
	.zero		0
.nv.shared.reserved.0:
	.zero		64
	.weak		__nv_reservedSMEM_tcgen05_partition
	.type		__nv_reservedSMEM_tcgen05_partition,@object
	.size		__nv_reservedSMEM_tcgen05_partition,(.L_0 - __nv_reservedSMEM_tcgen05_partition)
__nv_reservedSMEM_tcgen05_partition:
	.zero		32
.L_0:


//--------------------- .nv.global                --------------------------
	.section	.nv.global,"aw",@nobits
.nv.global:
	.type		_ZN40_INTERNAL_5a19f20d_4_k_cu_c14a36c1_254364cute1_E,@object
	.size		_ZN40_INTERNAL_5a19f20d_4_k_cu_c14a36c1_254364cute1_E,(_ZN40_INTERNAL_5a19f20d_4_k_cu_c14a36c1_254364cuda3std3__45__cpo6cbeginE - _ZN40_INTERNAL_5a19f20d_4_k_cu_c14a36c1_254364cute1_E)
_ZN40_INTERNAL_5a19f20d_4_k_cu_c14a36c1_254364cute1_E:
	.zero		1
	.type		_ZN40_INTERNAL_5a19f20d_4_k_cu_c14a36c1_254364cuda3std3__45__cpo6cbeginE,@object
	.size		_ZN40_INTERNAL_5a19f20d_4_k_cu_c14a36c1_254364cuda3std3__45__cpo6cbeginE,(_ZN40_INTERNAL_5a19f20d_4_k_cu_c14a36c1_254364cuda3std3__48in_placeE - _ZN40_INTERNAL_5a19f20d_4_k_cu_c14a36c1_254364cuda3std3__45__cpo6cbeginE)
_ZN40_INTERNAL_5a19f20d_4_k_cu_c14a36c1_254364cuda3std3__45__cpo6cbeginE:
	.zero		1
	.type		_ZN40_INTERNAL_5a19f20d_4_k_cu_c14a36c1_254364cuda3std3__48in_placeE,@object
	.size		_ZN40_INTERNAL_5a19f20d_4_k_cu_c14a36c1_254364cuda3std3__48in_placeE,(_ZN40_INTERNAL_5a19f20d_4_k_cu_c14a36c1_254364cuda3std6ranges3__45__cpo9iter_moveE - _ZN40_INTERNAL_5a19f20d_4_k_cu_c14a36c1_254364cuda3std3__48in_placeE)
_ZN40_INTERNAL_5a19f20d_4_k_cu_c14a36c1_254364cuda3std3__48in_placeE:
	.zero		1
	.type		_ZN40_INTERNAL_5a19f20d_4_k_cu_c14a36c1_254364cuda3std6ranges3__45__cpo9iter_moveE,@object
	.size		_ZN40_INTERNAL_5a19f20d_4_k_cu_c14a36c1_254364cuda3std6ranges3__45__cpo9iter_moveE,(_ZN40_INTERNAL_5a19f20d_4_k_cu_c14a36c1_254364cuda3std3__45__cpo5beginE - _ZN40_INTERNAL_5a19f20d_4_k_cu_c14a36c1_254364cuda3std6ranges3__45__cpo9iter_moveE)
_ZN40_INTERNAL_5a19f20d_4_k_cu_c14a36c1_254364cuda3std6ranges3__45__cpo9iter_moveE:
	.zero		1
	.type		_ZN40_INTERNAL_5a19f20d_4_k_cu_c14a36c1_254364cuda3std3__45__cpo5beginE,@object
	.size		_ZN40_INTERNAL_5a19f20d_4_k_cu_c14a36c1_254364cuda3std3__45__cpo5beginE,(_ZN40_INTERNAL_5a19f20d_4_k_cu_c14a36c1_254364cuda3std3__442_GLOBAL__N__5a19f20d_4_k_cu_c14a36c1_254366ignoreE - _ZN40_INTERNAL_5a19f20d_4_k_cu_c14a36c1_254364cuda3std3__45__cpo5beginE)
_ZN40_INTERNAL_5a19f20d_4_k_cu_c14a36c1_254364cuda3std3__45__cpo5beginE:
	.zero		1
	.type		_ZN40_INTERNAL_5a19f20d_4_k_cu_c14a36c1_254364cuda3std3__442_GLOBAL__N__5a19f20d_4_k_cu_c14a36c1_254366ignoreE,@object
	.size		_ZN40_INTERNAL_5a19f20d_4_k_cu_c14a36c1_254364cuda3std3__442_GLOBAL__N__5a19f20d_4_k_cu_c14a36c1_254366ignoreE,(_ZN40_INTERNAL_5a19f20d_4_k_cu_c14a36c1_254364cute7productE - _ZN40_INTERNAL_5a19f20d_4_k_cu_c14a36c1_254364cuda3std3__442_GLOBAL__N__5a19f20d_4_k_cu_c14a36c1_254366ignoreE)
_ZN40_INTERNAL_5a19f20d_4_k_cu_c14a36c1_254364cuda3std3__442_GLOBAL__N__5a19f20d_4_k_cu_c14a36c1_254366ignoreE:
	.zero		1
	.type		_ZN40_INTERNAL_5a19f20d_4_k_cu_c14a36c1_254364cute7productE,@object
	.size		_ZN40_INTERNAL_5a19f20d_4_k_cu_c14a36c1_254364cute7productE,(_ZN40_INTERNAL_5a19f20d_4_k_cu_c14a36c1_254364cuda3std3__45__cpo3endE - _ZN40_INTERNAL_5a19f20d_4_k_cu_c14a36c1_254364cute7productE)
_ZN40_INTERNAL_5a19f20d_4_k_cu_c14a36c1_254364cute7productE:
	.zero		1
	.type		_ZN40_INTERNAL_5a19f20d_4_k_cu_c14a36c1_254364cuda3std3__45__cpo3endE,@object
	.size		_ZN40_INTERNAL_5a19f20d_4_k_cu_c14a36c1_254364cuda3std3__45__cpo3endE,(_ZN40_INTERNAL_5a19f20d_4_k_cu_c14a36c1_254364cuda3std3__419piecewise_constructE - _ZN40_INTERNAL_5a19f20d_4_k_cu_c14a36c1_254364cuda3std3__45__cpo3endE)
_ZN40_INTERNAL_5a19f20d_4_k_cu_c14a36c1_254364cuda3std3__45__cpo3endE:
	.zero		1
	.type		_ZN40_INTERNAL_5a19f20d_4_k_cu_c14a36c1_254364cuda3std3__419piecewise_constructE,@object
	.size		_ZN40_INTERNAL_5a19f20d_4_k_cu_c14a36c1_254364cuda3std3__419piecewise_constructE,(_ZN40_INTERNAL_5a19f20d_4_k_cu_c14a36c1_254364cuda3std3__45__cpo4cendE - _ZN40_INTERNAL_5a19f20d_4_k_cu_c14a36c1_254364cuda3std3__419piecewise_constructE)
_ZN40_INTERNAL_5a19f20d_4_k_cu_c14a36c1_254364cuda3std3__419piecewise_constructE:
	.zero		1
	.type		_ZN40_INTERNAL_5a19f20d_4_k_cu_c14a36c1_254364cuda3std3__45__cpo4cendE,@object
	.size		_ZN40_INTERNAL_5a19f20d_4_k_cu_c14a36c1_254364cuda3std3__45__cpo4cendE,(_ZN40_INTERNAL_5a19f20d_4_k_cu_c14a36c1_254364cuda3std6ranges3__45__cpo4swapE - _ZN40_INTERNAL_5a19f20d_4_k_cu_c14a36c1_254364cuda3std3__45__cpo4cendE)
_ZN40_INTERNAL_5a19f20d_4_k_cu_c14a36c1_254364cuda3std3__45__cpo4cendE:
	.zero		1
	.type		_ZN40_INTERNAL_5a19f20d_4_k_cu_c14a36c1_254364cuda3std6ranges3__45__cpo4swapE,@object
	.size		_ZN40_INTERNAL_5a19f20d_4_k_cu_c14a36c1_254364cuda3std6ranges3__45__cpo4swapE,(.L_10 - _ZN40_INTERNAL_5a19f20d_4_k_cu_c14a36c1_254364cuda3std6ranges3__45__cpo4swapE)
_ZN40_INTERNAL_5a19f20d_4_k_cu_c14a36c1_254364cuda3std6ranges3__45__cpo4swapE:
	.zero		1
.L_10:


//--------------------- .nv.constant0._ZN7cutlass13device_kernelINS_4gemm6kernel13GemmUniversalIN4cute5tupleIJiiiiEEENS1_10collective13CollectiveMmaINS1_35MainloopSm100TmaUmmaWarpSpecializedILi41ELi2ELi4ENS5_IJNS4_1CILi4EEENSA_ILi2EEENSA_ILi1EEEEEEEENS5_IJNSA_ILi256EEENSA_ILi64EEENSA_ILi32EEEEEENS_12float_e5m2_tENS5_IJlSD_lEEESK_SL_NS4_8TiledMMAINS4_8MMA_AtomIJNS4_10MMA_TraitsINS4_25SM100_MMA_F8F6F4_2x1SM_SSEJSK_SK_fSG_SH_NS4_17integral_constantINS4_4UMMA5MajorELSS_0EEEST_NSQ_INSR_7ScaleInELSU_0EEESV_EEEEEENS4_6LayoutINS5_IJSD_SD_SD_EEENS5_IJNSA_ILi0EEES10_S10_EEEEENS5_IJNS4_10UnderscoreES13_S13_EEEEENS4_28SM100_TMA_2SM_LOAD_MULTICASTENS4_14ComposedLayoutINS4_7SwizzleILi1ELi4ELi3EEENS4_18smem_ptr_flag_bitsILi8EEENSY_INS5_IJNSA_ILi8EEESI_EEENS5_IJSI_SD_EEEEEEEvNS4_8identityES16_S1G_vS1H_EENS_8epilogue10collective18CollectiveEpilogueINS1J_23Sm100TmaWarpSpecializedILi1ELi1ELi64ELb0ELb0EEEJNS5_IJNSA_ILi128EEESH_SI_EEENS5_IJNSY_IS1O_SD_EENSY_ISH_SD_EEEEESK_SL_SK_SL_NS1J_6fusion15FusionCallbacksIS1N_NS1T_17LinearCombinationISK_fSK_fLNS_15FloatRoundStyleE2EEES1P_S1S_JEEENS4_5SM1004TMEM4LOAD26SM100_TMEM_LOAD_32dp32b64xENS4_13SM90_TMA_LOADENS17_INS18_ILi2ELi4ELi3EEES1B_NSY_INS5_IJS1C_SH_EEENS5_IJSH_SD_EEEEEEENS4_39AutoVectorizingCopyWithAssumedAlignmentILi128EEENS4_14SM90_TMA_STOREES28_S2A_S2A_EEEvvEEEEvNT_6ParamsE --------------------------
	.section	.nv.constant0._ZN7cutlass13device_kernelINS_4gemm6kernel13GemmUniversalIN4cute5tupleIJiiiiEEENS1_10collective13CollectiveMmaINS1_35MainloopSm100TmaUmmaWarpSpecializedILi41ELi2ELi4ENS5_IJNS4_1CILi4EEENSA_ILi2EEENSA_ILi1EEEEEEEENS5_IJNSA_ILi256EEENSA_ILi64EEENSA_ILi32EEEEEENS_12float_e5m2_tENS5_IJlSD_lEEESK_SL_NS4_8TiledMMAINS4_8MMA_AtomIJNS4_10MMA_TraitsINS4_25SM100_MMA_F8F6F4_2x1SM_SSEJSK_SK_fSG_SH_NS4_17integral_constantINS4_4UMMA5MajorELSS_0EEEST_NSQ_INSR_7ScaleInELSU_0EEESV_EEEEEENS4_6LayoutINS5_IJSD_SD_SD_EEENS5_IJNSA_ILi0EEES10_S10_EEEEENS5_IJNS4_10UnderscoreES13_S13_EEEEENS4_28SM100_TMA_2SM_LOAD_MULTICASTENS4_14ComposedLayoutINS4_7SwizzleILi1ELi4ELi3EEENS4_18smem_ptr_flag_bitsILi8EEENSY_INS5_IJNSA_ILi8EEESI_EEENS5_IJSI_SD_EEEEEEEvNS4_8identityES16_S1G_vS1H_EENS_8epilogue10collective18CollectiveEpilogueINS1J_23Sm100TmaWarpSpecializedILi1ELi1ELi64ELb0ELb0EEEJNS5_IJNSA_ILi128EEESH_SI_EEENS5_IJNSY_IS1O_SD_EENSY_ISH_SD_EEEEESK_SL_SK_SL_NS1J_6fusion15FusionCallbacksIS1N_NS1T_17LinearCombinationISK_fSK_fLNS_15FloatRoundStyleE2EEES1P_S1S_JEEENS4_5SM1004TMEM4LOAD26SM100_TMEM_LOAD_32dp32b64xENS4_13SM90_TMA_LOADENS17_INS18_ILi2ELi4ELi3EEES1B_NSY_INS5_IJS1C_SH_EEENS5_IJSH_SD_EEEEEEENS4_39AutoVectorizingCopyWithAssumedAlignmentILi128EEENS4_14SM90_TMA_STOREES28_S2A_S2A_EEEvvEEEEvNT_6ParamsE,"a",@progbits
	.sectionflags	@""
	.align	4
.nv.constant0._ZN7cutlass13device_kernelINS_4gemm6kernel13GemmUniversalIN4cute5tupleIJiiiiEEENS1_10collective13CollectiveMmaINS1_35MainloopSm100TmaUmmaWarpSpecializedILi41ELi2ELi4ENS5_IJNS4_1CILi4EEENSA_ILi2EEENSA_ILi1EEEEEEEENS5_IJNSA_ILi256EEENSA_ILi64EEENSA_ILi32EEEEEENS_12float_e5m2_tENS5_IJlSD_lEEESK_SL_NS4_8TiledMMAINS4_8MMA_AtomIJNS4_10MMA_TraitsINS4_25SM100_MMA_F8F6F4_2x1SM_SSEJSK_SK_fSG_SH_NS4_17integral_constantINS4_4UMMA5MajorELSS_0EEEST_NSQ_INSR_7ScaleInELSU_0EEESV_EEEEEENS4_6LayoutINS5_IJSD_SD_SD_EEENS5_IJNSA_ILi0EEES10_S10_EEEEENS5_IJNS4_10UnderscoreES13_S13_EEEEENS4_28SM100_TMA_2SM_LOAD_MULTICASTENS4_14ComposedLayoutINS4_7SwizzleILi1ELi4ELi3EEENS4_18smem_ptr_flag_bitsILi8EEENSY_INS5_IJNSA_ILi8EEESI_EEENS5_IJSI_SD_EEEEEEEvNS4_8identityES16_S1G_vS1H_EENS_8epilogue10collective18CollectiveEpilogueINS1J_23Sm100TmaWarpSpecializedILi1ELi1ELi64ELb0ELb0EEEJNS5_IJNSA_ILi128EEESH_SI_EEENS5_IJNSY_IS1O_SD_EENSY_ISH_SD_EEEEESK_SL_SK_SL_NS1J_6fusion15FusionCallbacksIS1N_NS1T_17LinearCombinationISK_fSK_fLNS_15FloatRoundStyleE2EEES1P_S1S_JEEENS4_5SM1004TMEM4LOAD26SM100_TMEM_LOAD_32dp32b64xENS4_13SM90_TMA_LOADENS17_INS18_ILi2ELi4ELi3EEES1B_NSY_INS5_IJS1C_SH_EEENS5_IJSH_SD_EEEEEEENS4_39AutoVectorizingCopyWithAssumedAlignmentILi128EEENS4_14SM90_TMA_STOREES28_S2A_S2A_EEEvvEEEEvNT_6ParamsE:
	.zero		2944


//--------------------- SYMBOLS --------------------------

	.type		.nv.reservedSmem.offset0,@object
	.size		.nv.reservedSmem.offset0,0x4
	.type		.nv.reservedSmem.cap,@object
	.size		.nv.reservedSmem.cap,0x4
	.type		__assertfail,@function
